//
// Generated by NVIDIA NVVM Compiler
//
// Compiler Build ID: CL-36424714
// Cuda compilation tools, release 13.0, V13.0.88
// Based on NVVM 20.0.0
//

.version 9.0
.target sm_100
.address_size 64

	// .globl	_Z20compute_hidden_layerP13NeuralNetworkPKdPd
// _ZZ20compute_hidden_layerP13NeuralNetworkPKdPdE7s_input has been demoted
// _ZZ20compute_output_layerP13NeuralNetworkPKdPdE8s_hidden has been demoted
// _ZZ17normalize_softmaxPdE8s_output has been demoted
// _ZZ17normalize_softmaxPdE3sum has been demoted
// _ZZ16compute_d_hiddenP13NeuralNetworkPKdS2_PdE8s_output has been demoted

.visible .entry _Z20compute_hidden_layerP13NeuralNetworkPKdPd(
	.param .u64 .ptr .align 1 _Z20compute_hidden_layerP13NeuralNetworkPKdPd_param_0,
	.param .u64 .ptr .align 1 _Z20compute_hidden_layerP13NeuralNetworkPKdPd_param_1,
	.param .u64 .ptr .align 1 _Z20compute_hidden_layerP13NeuralNetworkPKdPd_param_2
)
{
	.reg .pred 	%p<3>;
	.reg .b32 	%r<11>;
	.reg .b64 	%rd<23>;
	.reg .b64 	%fd<54>;
	// demoted variable
	.shared .align 8 .b8 _ZZ20compute_hidden_layerP13NeuralNetworkPKdPdE7s_input[6272];
	ld.param.u64 	%rd4, [_Z20compute_hidden_layerP13NeuralNetworkPKdPd_param_0];
	ld.param.u64 	%rd6, [_Z20compute_hidden_layerP13NeuralNetworkPKdPd_param_1];
	ld.param.u64 	%rd5, [_Z20compute_hidden_layerP13NeuralNetworkPKdPd_param_2];
	cvta.to.global.u64 	%rd7, %rd6;
	mov.u32 	%r1, %tid.x;
	mul.wide.u32 	%rd8, %r1, 8;
	add.s64 	%rd9, %rd7, %rd8;
	ld.global.f64 	%fd4, [%rd9];
	shl.b32 	%r4, %r1, 3;
	mov.u32 	%r5, _ZZ20compute_hidden_layerP13NeuralNetworkPKdPdE7s_input;
	add.s32 	%r6, %r5, %r4;
	st.shared.f64 	[%r6], %fd4;
	bar.sync 	0;
	setp.gt.u32 	%p1, %r1, 127;
	@%p1 bra 	$L__BB0_4;
	cvta.to.global.u64 	%rd10, %rd4;
	ld.global.u64 	%rd11, [%rd10+16];
	cvta.to.global.u64 	%rd12, %rd11;
	add.s64 	%rd14, %rd12, %rd8;
	ld.global.f64 	%fd53, [%rd14];
	ld.global.u64 	%rd15, [%rd10];
	cvta.to.global.u64 	%rd16, %rd15;
	mul.wide.u32 	%rd17, %r1, 6272;
	add.s64 	%rd18, %rd17, %rd16;
	add.s64 	%rd22, %rd18, 64;
	mov.b32 	%r10, 64;
$L__BB0_2:
	ld.global.f64 	%fd5, [%rd22+-64];
	add.s32 	%r9, %r5, %r10;
	ld.shared.f64 	%fd6, [%r9+-64];
	fma.rn.f64 	%fd7, %fd5, %fd6, %fd53;
	ld.global.f64 	%fd8, [%rd22+-56];
	ld.shared.f64 	%fd9, [%r9+-56];
	fma.rn.f64 	%fd10, %fd8, %fd9, %fd7;
	ld.global.f64 	%fd11, [%rd22+-48];
	ld.shared.f64 	%fd12, [%r9+-48];
	fma.rn.f64 	%fd13, %fd11, %fd12, %fd10;
	ld.global.f64 	%fd14, [%rd22+-40];
	ld.shared.f64 	%fd15, [%r9+-40];
	fma.rn.f64 	%fd16, %fd14, %fd15, %fd13;
	ld.global.f64 	%fd17, [%rd22+-32];
	ld.shared.f64 	%fd18, [%r9+-32];
	fma.rn.f64 	%fd19, %fd17, %fd18, %fd16;
	ld.global.f64 	%fd20, [%rd22+-24];
	ld.shared.f64 	%fd21, [%r9+-24];
	fma.rn.f64 	%fd22, %fd20, %fd21, %fd19;
	ld.global.f64 	%fd23, [%rd22+-16];
	ld.shared.f64 	%fd24, [%r9+-16];
	fma.rn.f64 	%fd25, %fd23, %fd24, %fd22;
	ld.global.f64 	%fd26, [%rd22+-8];
	ld.shared.f64 	%fd27, [%r9+-8];
	fma.rn.f64 	%fd28, %fd26, %fd27, %fd25;
	ld.global.f64 	%fd29, [%rd22];
	ld.shared.f64 	%fd30, [%r9];
	fma.rn.f64 	%fd31, %fd29, %fd30, %fd28;
	ld.global.f64 	%fd32, [%rd22+8];
	ld.shared.f64 	%fd33, [%r9+8];
	fma.rn.f64 	%fd34, %fd32, %fd33, %fd31;
	ld.global.f64 	%fd35, [%rd22+16];
	ld.shared.f64 	%fd36, [%r9+16];
	fma.rn.f64 	%fd37, %fd35, %fd36, %fd34;
	ld.global.f64 	%fd38, [%rd22+24];
	ld.shared.f64 	%fd39, [%r9+24];
	fma.rn.f64 	%fd40, %fd38, %fd39, %fd37;
	ld.global.f64 	%fd41, [%rd22+32];
	ld.shared.f64 	%fd42, [%r9+32];
	fma.rn.f64 	%fd43, %fd41, %fd42, %fd40;
	ld.global.f64 	%fd44, [%rd22+40];
	ld.shared.f64 	%fd45, [%r9+40];
	fma.rn.f64 	%fd46, %fd44, %fd45, %fd43;
	ld.global.f64 	%fd47, [%rd22+48];
	ld.shared.f64 	%fd48, [%r9+48];
	fma.rn.f64 	%fd49, %fd47, %fd48, %fd46;
	ld.global.f64 	%fd50, [%rd22+56];
	ld.shared.f64 	%fd51, [%r9+56];
	fma.rn.f64 	%fd53, %fd50, %fd51, %fd49;
	add.s32 	%r10, %r10, 128;
	add.s64 	%rd22, %rd22, 128;
	setp.ne.s32 	%p2, %r10, 6336;
	@%p2 bra 	$L__BB0_2;
	max.f64 	%fd52, %fd53, 0d0000000000000000;
	cvta.to.global.u64 	%rd19, %rd5;
	add.s64 	%rd21, %rd19, %rd8;
	st.global.f64 	[%rd21], %fd52;
$L__BB0_4:
	ret;

}
	// .globl	_Z20compute_output_layerP13NeuralNetworkPKdPd
.visible .entry _Z20compute_output_layerP13NeuralNetworkPKdPd(
	.param .u64 .ptr .align 1 _Z20compute_output_layerP13NeuralNetworkPKdPd_param_0,
	.param .u64 .ptr .align 1 _Z20compute_output_layerP13NeuralNetworkPKdPd_param_1,
	.param .u64 .ptr .align 1 _Z20compute_output_layerP13NeuralNetworkPKdPd_param_2
)
{
	.reg .pred 	%p<6>;
	.reg .b32 	%r<26>;
	.reg .b32 	%f<3>;
	.reg .b64 	%rd<23>;
	.reg .b64 	%fd<77>;
	// demoted variable
	.shared .align 8 .b8 _ZZ20compute_output_layerP13NeuralNetworkPKdPdE8s_hidden[1024];
	ld.param.u64 	%rd4, [_Z20compute_output_layerP13NeuralNetworkPKdPd_param_0];
	ld.param.u64 	%rd6, [_Z20compute_output_layerP13NeuralNetworkPKdPd_param_1];
	ld.param.u64 	%rd5, [_Z20compute_output_layerP13NeuralNetworkPKdPd_param_2];
	cvta.to.global.u64 	%rd7, %rd6;
	mov.u32 	%r1, %tid.x;
	mul.wide.u32 	%rd8, %r1, 8;
	add.s64 	%rd9, %rd7, %rd8;
	ld.global.f64 	%fd8, [%rd9];
	shl.b32 	%r7, %r1, 3;
	mov.u32 	%r8, _ZZ20compute_output_layerP13NeuralNetworkPKdPdE8s_hidden;
	add.s32 	%r9, %r8, %r7;
	st.shared.f64 	[%r9], %fd8;
	bar.sync 	0;
	setp.gt.u32 	%p1, %r1, 9;
	@%p1 bra 	$L__BB1_7;
	cvta.to.global.u64 	%rd10, %rd4;
	ld.global.u64 	%rd11, [%rd10+24];
	cvta.to.global.u64 	%rd12, %rd11;
	add.s64 	%rd14, %rd12, %rd8;
	ld.global.f64 	%fd75, [%rd14];
	ld.global.u64 	%rd15, [%rd10+8];
	cvta.to.global.u64 	%rd16, %rd15;
	mul.wide.u32 	%rd17, %r1, 1024;
	add.s64 	%rd18, %rd17, %rd16;
	add.s64 	%rd22, %rd18, 64;
	mov.b32 	%r25, 64;
$L__BB1_2:
	ld.global.f64 	%fd9, [%rd22+-64];
	add.s32 	%r12, %r8, %r25;
	ld.shared.f64 	%fd10, [%r12+-64];
	fma.rn.f64 	%fd11, %fd9, %fd10, %fd75;
	ld.global.f64 	%fd12, [%rd22+-56];
	ld.shared.f64 	%fd13, [%r12+-56];
	fma.rn.f64 	%fd14, %fd12, %fd13, %fd11;
	ld.global.f64 	%fd15, [%rd22+-48];
	ld.shared.f64 	%fd16, [%r12+-48];
	fma.rn.f64 	%fd17, %fd15, %fd16, %fd14;
	ld.global.f64 	%fd18, [%rd22+-40];
	ld.shared.f64 	%fd19, [%r12+-40];
	fma.rn.f64 	%fd20, %fd18, %fd19, %fd17;
	ld.global.f64 	%fd21, [%rd22+-32];
	ld.shared.f64 	%fd22, [%r12+-32];
	fma.rn.f64 	%fd23, %fd21, %fd22, %fd20;
	ld.global.f64 	%fd24, [%rd22+-24];
	ld.shared.f64 	%fd25, [%r12+-24];
	fma.rn.f64 	%fd26, %fd24, %fd25, %fd23;
	ld.global.f64 	%fd27, [%rd22+-16];
	ld.shared.f64 	%fd28, [%r12+-16];
	fma.rn.f64 	%fd29, %fd27, %fd28, %fd26;
	ld.global.f64 	%fd30, [%rd22+-8];
	ld.shared.f64 	%fd31, [%r12+-8];
	fma.rn.f64 	%fd32, %fd30, %fd31, %fd29;
	ld.global.f64 	%fd33, [%rd22];
	ld.shared.f64 	%fd34, [%r12];
	fma.rn.f64 	%fd35, %fd33, %fd34, %fd32;
	ld.global.f64 	%fd36, [%rd22+8];
	ld.shared.f64 	%fd37, [%r12+8];
	fma.rn.f64 	%fd38, %fd36, %fd37, %fd35;
	ld.global.f64 	%fd39, [%rd22+16];
	ld.shared.f64 	%fd40, [%r12+16];
	fma.rn.f64 	%fd41, %fd39, %fd40, %fd38;
	ld.global.f64 	%fd42, [%rd22+24];
	ld.shared.f64 	%fd43, [%r12+24];
	fma.rn.f64 	%fd44, %fd42, %fd43, %fd41;
	ld.global.f64 	%fd45, [%rd22+32];
	ld.shared.f64 	%fd46, [%r12+32];
	fma.rn.f64 	%fd47, %fd45, %fd46, %fd44;
	ld.global.f64 	%fd48, [%rd22+40];
	ld.shared.f64 	%fd49, [%r12+40];
	fma.rn.f64 	%fd50, %fd48, %fd49, %fd47;
	ld.global.f64 	%fd51, [%rd22+48];
	ld.shared.f64 	%fd52, [%r12+48];
	fma.rn.f64 	%fd53, %fd51, %fd52, %fd50;
	ld.global.f64 	%fd54, [%rd22+56];
	ld.shared.f64 	%fd55, [%r12+56];
	fma.rn.f64 	%fd75, %fd54, %fd55, %fd53;
	add.s32 	%r25, %r25, 128;
	add.s64 	%rd22, %rd22, 128;
	setp.ne.s32 	%p2, %r25, 1088;
	@%p2 bra 	$L__BB1_2;
	fma.rn.f64 	%fd56, %fd75, 0d3FF71547652B82FE, 0d4338000000000000;
	{
	.reg .b32 %temp; 
	mov.b64 	{%r4, %temp}, %fd56;
	}
	mov.f64 	%fd57, 0dC338000000000000;
	add.rn.f64 	%fd58, %fd56, %fd57;
	fma.rn.f64 	%fd59, %fd58, 0dBFE62E42FEFA39EF, %fd75;
	fma.rn.f64 	%fd60, %fd58, 0dBC7ABC9E3B39803F, %fd59;
	fma.rn.f64 	%fd61, %fd60, 0d3E5ADE1569CE2BDF, 0d3E928AF3FCA213EA;
	fma.rn.f64 	%fd62, %fd61, %fd60, 0d3EC71DEE62401315;
	fma.rn.f64 	%fd63, %fd62, %fd60, 0d3EFA01997C89EB71;
	fma.rn.f64 	%fd64, %fd63, %fd60, 0d3F2A01A014761F65;
	fma.rn.f64 	%fd65, %fd64, %fd60, 0d3F56C16C1852B7AF;
	fma.rn.f64 	%fd66, %fd65, %fd60, 0d3F81111111122322;
	fma.rn.f64 	%fd67, %fd66, %fd60, 0d3FA55555555502A1;
	fma.rn.f64 	%fd68, %fd67, %fd60, 0d3FC5555555555511;
	fma.rn.f64 	%fd69, %fd68, %fd60, 0d3FE000000000000B;
	fma.rn.f64 	%fd70, %fd69, %fd60, 0d3FF0000000000000;
	fma.rn.f64 	%fd71, %fd70, %fd60, 0d3FF0000000000000;
	{
	.reg .b32 %temp; 
	mov.b64 	{%r5, %temp}, %fd71;
	}
	{
	.reg .b32 %temp; 
	mov.b64 	{%temp, %r6}, %fd71;
	}
	shl.b32 	%r13, %r4, 20;
	add.s32 	%r14, %r13, %r6;
	mov.b64 	%fd76, {%r5, %r14};
	{
	.reg .b32 %temp; 
	mov.b64 	{%temp, %r15}, %fd75;
	}
	mov.b32 	%f2, %r15;
	abs.f32 	%f1, %f2;
	setp.lt.f32 	%p3, %f1, 0f4086232B;
	@%p3 bra 	$L__BB1_6;
	setp.lt.f64 	%p4, %fd75, 0d0000000000000000;
	add.f64 	%fd72, %fd75, 0d7FF0000000000000;
	selp.f64 	%fd76, 0d0000000000000000, %fd72, %p4;
	setp.geu.f32 	%p5, %f1, 0f40874800;
	@%p5 bra 	$L__BB1_6;
	shr.u32 	%r16, %r4, 31;
	add.s32 	%r17, %r4, %r16;
	shr.s32 	%r18, %r17, 1;
	shl.b32 	%r19, %r18, 20;
	add.s32 	%r20, %r6, %r19;
	mov.b64 	%fd73, {%r5, %r20};
	sub.s32 	%r21, %r4, %r18;
	shl.b32 	%r22, %r21, 20;
	add.s32 	%r23, %r22, 1072693248;
	mov.b32 	%r24, 0;
	mov.b64 	%fd74, {%r24, %r23};
	mul.f64 	%fd76, %fd74, %fd73;
$L__BB1_6:
	cvta.to.global.u64 	%rd19, %rd5;
	add.s64 	%rd21, %rd19, %rd8;
	st.global.f64 	[%rd21], %fd76;
$L__BB1_7:
	ret;

}
	// .globl	_Z17normalize_softmaxPd
.visible .entry _Z17normalize_softmaxPd(
	.param .u64 .ptr .align 1 _Z17normalize_softmaxPd_param_0
)
{
	.reg .pred 	%p<4>;
	.reg .b32 	%r<5>;
	.reg .b64 	%rd<5>;
	.reg .b64 	%fd<26>;
	// demoted variable
	.shared .align 8 .b8 _ZZ17normalize_softmaxPdE8s_output[80];
	// demoted variable
	.shared .align 8 .f64 _ZZ17normalize_softmaxPdE3sum;
	ld.param.u64 	%rd2, [_Z17normalize_softmaxPd_param_0];
	cvta.to.global.u64 	%rd3, %rd2;
	mov.u32 	%r1, %tid.x;
	setp.gt.u32 	%p1, %r1, 9;
	mul.wide.u32 	%rd4, %r1, 8;
	add.s64 	%rd1, %rd3, %rd4;
	shl.b32 	%r3, %r1, 3;
	mov.u32 	%r4, _ZZ17normalize_softmaxPdE8s_output;
	add.s32 	%r2, %r4, %r3;
	@%p1 bra 	$L__BB2_2;
	ld.global.f64 	%fd1, [%rd1];
	st.shared.f64 	[%r2], %fd1;
$L__BB2_2:
	bar.sync 	0;
	setp.ne.s32 	%p2, %r1, 0;
	@%p2 bra 	$L__BB2_4;
	ld.shared.f64 	%fd2, [_ZZ17normalize_softmaxPdE8s_output];
	add.f64 	%fd3, %fd2, 0d0000000000000000;
	ld.shared.f64 	%fd4, [_ZZ17normalize_softmaxPdE8s_output+8];
	add.f64 	%fd5, %fd4, %fd3;
	ld.shared.f64 	%fd6, [_ZZ17normalize_softmaxPdE8s_output+16];
	add.f64 	%fd7, %fd6, %fd5;
	ld.shared.f64 	%fd8, [_ZZ17normalize_softmaxPdE8s_output+24];
	add.f64 	%fd9, %fd8, %fd7;
	ld.shared.f64 	%fd10, [_ZZ17normalize_softmaxPdE8s_output+32];
	add.f64 	%fd11, %fd10, %fd9;
	ld.shared.f64 	%fd12, [_ZZ17normalize_softmaxPdE8s_output+40];
	add.f64 	%fd13, %fd12, %fd11;
	ld.shared.f64 	%fd14, [_ZZ17normalize_softmaxPdE8s_output+48];
	add.f64 	%fd15, %fd14, %fd13;
	ld.shared.f64 	%fd16, [_ZZ17normalize_softmaxPdE8s_output+56];
	add.f64 	%fd17, %fd16, %fd15;
	ld.shared.f64 	%fd18, [_ZZ17normalize_softmaxPdE8s_output+64];
	add.f64 	%fd19, %fd18, %fd17;
	ld.shared.f64 	%fd20, [_ZZ17normalize_softmaxPdE8s_output+72];
	add.f64 	%fd21, %fd20, %fd19;
	st.shared.f64 	[_ZZ17normalize_softmaxPdE3sum], %fd21;
$L__BB2_4:
	setp.gt.u32 	%p3, %r1, 9;
	bar.sync 	0;
	@%p3 bra 	$L__BB2_6;
	ld.shared.f64 	%fd22, [%r2];
	ld.shared.f64 	%fd23, [_ZZ17normalize_softmaxPdE3sum];
	add.f64 	%fd24, %fd23, 0d3E45798EE2308C3A;
	div.rn.f64 	%fd25, %fd22, %fd24;
	st.global.f64 	[%rd1], %fd25;
$L__BB2_6:
	ret;

}
	// .globl	_Z16compute_d_outputPKdS0_Pd
.visible .entry _Z16compute_d_outputPKdS0_Pd(
	.param .u64 .ptr .align 1 _Z16compute_d_outputPKdS0_Pd_param_0,
	.param .u64 .ptr .align 1 _Z16compute_d_outputPKdS0_Pd_param_1,
	.param .u64 .ptr .align 1 _Z16compute_d_outputPKdS0_Pd_param_2
)
{
	.reg .pred 	%p<2>;
	.reg .b32 	%r<2>;
	.reg .b64 	%rd<11>;
	.reg .b64 	%fd<4>;

	ld.param.u64 	%rd1, [_Z16compute_d_outputPKdS0_Pd_param_0];
	ld.param.u64 	%rd2, [_Z16compute_d_outputPKdS0_Pd_param_1];
	ld.param.u64 	%rd3, [_Z16compute_d_outputPKdS0_Pd_param_2];
	mov.u32 	%r1, %tid.x;
	setp.gt.u32 	%p1, %r1, 9;
	@%p1 bra 	$L__BB3_2;
	cvta.to.global.u64 	%rd4, %rd1;
	cvta.to.global.u64 	%rd5, %rd2;
	cvta.to.global.u64 	%rd6, %rd3;
	mul.wide.u32 	%rd7, %r1, 8;
	add.s64 	%rd8, %rd4, %rd7;
	ld.global.f64 	%fd1, [%rd8];
	add.s64 	%rd9, %rd5, %rd7;
	ld.global.f64 	%fd2, [%rd9];
	sub.f64 	%fd3, %fd1, %fd2;
	add.s64 	%rd10, %rd6, %rd7;
	st.global.f64 	[%rd10], %fd3;
$L__BB3_2:
	ret;

}
	// .globl	_Z16compute_d_hiddenP13NeuralNetworkPKdS2_Pd
.visible .entry _Z16compute_d_hiddenP13NeuralNetworkPKdS2_Pd(
	.param .u64 .ptr .align 1 _Z16compute_d_hiddenP13NeuralNetworkPKdS2_Pd_param_0,
	.param .u64 .ptr .align 1 _Z16compute_d_hiddenP13NeuralNetworkPKdS2_Pd_param_1,
	.param .u64 .ptr .align 1 _Z16compute_d_hiddenP13NeuralNetworkPKdS2_Pd_param_2,
	.param .u64 .ptr .align 1 _Z16compute_d_hiddenP13NeuralNetworkPKdS2_Pd_param_3
)
{
	.reg .pred 	%p<4>;
	.reg .b32 	%r<5>;
	.reg .b64 	%rd<17>;
	.reg .b64 	%fd<34>;
	// demoted variable
	.shared .align 8 .b8 _ZZ16compute_d_hiddenP13NeuralNetworkPKdS2_PdE8s_output[80];
	ld.param.u64 	%rd1, [_Z16compute_d_hiddenP13NeuralNetworkPKdS2_Pd_param_0];
	ld.param.u64 	%rd2, [_Z16compute_d_hiddenP13NeuralNetworkPKdS2_Pd_param_1];
	ld.param.u64 	%rd3, [_Z16compute_d_hiddenP13NeuralNetworkPKdS2_Pd_param_2];
	ld.param.u64 	%rd4, [_Z16compute_d_hiddenP13NeuralNetworkPKdS2_Pd_param_3];
	mov.u32 	%r1, %tid.x;
	setp.gt.u32 	%p1, %r1, 9;
	@%p1 bra 	$L__BB4_2;
	cvta.to.global.u64 	%rd5, %rd2;
	mul.wide.u32 	%rd6, %r1, 8;
	add.s64 	%rd7, %rd5, %rd6;
	ld.global.f64 	%fd1, [%rd7];
	shl.b32 	%r2, %r1, 3;
	mov.u32 	%r3, _ZZ16compute_d_hiddenP13NeuralNetworkPKdS2_PdE8s_output;
	add.s32 	%r4, %r3, %r2;
	st.shared.f64 	[%r4], %fd1;
$L__BB4_2:
	bar.sync 	0;
	setp.gt.u32 	%p2, %r1, 127;
	@%p2 bra 	$L__BB4_4;
	cvta.to.global.u64 	%rd8, %rd1;
	ld.global.u64 	%rd9, [%rd8+8];
	cvta.to.global.u64 	%rd10, %rd9;
	mul.wide.u32 	%rd11, %r1, 8;
	add.s64 	%rd12, %rd10, %rd11;
	ld.global.f64 	%fd2, [%rd12];
	ld.shared.f64 	%fd3, [_ZZ16compute_d_hiddenP13NeuralNetworkPKdS2_PdE8s_output];
	fma.rn.f64 	%fd4, %fd2, %fd3, 0d0000000000000000;
	ld.global.f64 	%fd5, [%rd12+1024];
	ld.shared.f64 	%fd6, [_ZZ16compute_d_hiddenP13NeuralNetworkPKdS2_PdE8s_output+8];
	fma.rn.f64 	%fd7, %fd5, %fd6, %fd4;
	ld.global.f64 	%fd8, [%rd12+2048];
	ld.shared.f64 	%fd9, [_ZZ16compute_d_hiddenP13NeuralNetworkPKdS2_PdE8s_output+16];
	fma.rn.f64 	%fd10, %fd8, %fd9, %fd7;
	ld.global.f64 	%fd11, [%rd12+3072];
	ld.shared.f64 	%fd12, [_ZZ16compute_d_hiddenP13NeuralNetworkPKdS2_PdE8s_output+24];
	fma.rn.f64 	%fd13, %fd11, %fd12, %fd10;
	ld.global.f64 	%fd14, [%rd12+4096];
	ld.shared.f64 	%fd15, [_ZZ16compute_d_hiddenP13NeuralNetworkPKdS2_PdE8s_output+32];
	fma.rn.f64 	%fd16, %fd14, %fd15, %fd13;
	ld.global.f64 	%fd17, [%rd12+5120];
	ld.shared.f64 	%fd18, [_ZZ16compute_d_hiddenP13NeuralNetworkPKdS2_PdE8s_output+40];
	fma.rn.f64 	%fd19, %fd17, %fd18, %fd16;
	ld.global.f64 	%fd20, [%rd12+6144];
	ld.shared.f64 	%fd21, [_ZZ16compute_d_hiddenP13NeuralNetworkPKdS2_PdE8s_output+48];
	fma.rn.f64 	%fd22, %fd20, %fd21, %fd19;
	ld.global.f64 	%fd23, [%rd12+7168];
	ld.shared.f64 	%fd24, [_ZZ16compute_d_hiddenP13NeuralNetworkPKdS2_PdE8s_output+56];
	fma.rn.f64 	%fd25, %fd23, %fd24, %fd22;
	ld.global.f64 	%fd26, [%rd12+8192];
	ld.shared.f64 	%fd27, [_ZZ16compute_d_hiddenP13NeuralNetworkPKdS2_PdE8s_output+64];
	fma.rn.f64 	%fd28, %fd26, %fd27, %fd25;
	ld.global.f64 	%fd29, [%rd12+9216];
	ld.shared.f64 	%fd30, [_ZZ16compute_d_hiddenP13NeuralNetworkPKdS2_PdE8s_output+72];
	fma.rn.f64 	%fd31, %fd29, %fd30, %fd28;
	cvta.to.global.u64 	%rd13, %rd3;
	add.s64 	%rd14, %rd13, %rd11;
	ld.global.f64 	%fd32, [%rd14];
	setp.gt.f64 	%p3, %fd32, 0d0000000000000000;
	selp.f64 	%fd33, %fd31, 0d0000000000000000, %p3;
	cvta.to.global.u64 	%rd15, %rd4;
	add.s64 	%rd16, %rd15, %rd11;
	st.global.f64 	[%rd16], %fd33;
$L__BB4_4:
	ret;

}
	// .globl	_Z21update_output_weightsP13NeuralNetworkPKdS2_
.visible .entry _Z21update_output_weightsP13NeuralNetworkPKdS2_(
	.param .u64 .ptr .align 1 _Z21update_output_weightsP13NeuralNetworkPKdS2__param_0,
	.param .u64 .ptr .align 1 _Z21update_output_weightsP13NeuralNetworkPKdS2__param_1,
	.param .u64 .ptr .align 1 _Z21update_output_weightsP13NeuralNetworkPKdS2__param_2
)
{
	.reg .pred 	%p<7>;
	.reg .b32 	%r<6>;
	.reg .b64 	%rd<19>;
	.reg .b64 	%fd<9>;

	ld.param.u64 	%rd4, [_Z21update_output_weightsP13NeuralNetworkPKdS2__param_0];
	ld.param.u64 	%rd5, [_Z21update_output_weightsP13NeuralNetworkPKdS2__param_1];
	ld.param.u64 	%rd3, [_Z21update_output_weightsP13NeuralNetworkPKdS2__param_2];
	cvta.to.global.u64 	%rd1, %rd4;
	cvta.to.global.u64 	%rd6, %rd5;
	mov.u32 	%r1, %ctaid.x;
	mov.u32 	%r3, %tid.x;
	setp.gt.u32 	%p1, %r1, 9;
	setp.gt.u32 	%p2, %r3, 127;
	mul.wide.u32 	%rd7, %r1, 8;
	add.s64 	%rd2, %rd6, %rd7;
	or.pred  	%p3, %p1, %p2;
	@%p3 bra 	$L__BB5_2;
	cvta.to.global.u64 	%rd8, %rd3;
	shl.b32 	%r4, %r1, 7;
	add.s32 	%r5, %r4, %r3;
	ld.global.f64 	%fd1, [%rd2];
	mul.f64 	%fd2, %fd1, 0dBF847AE147AE147B;
	mul.wide.u32 	%rd9, %r3, 8;
	add.s64 	%rd10, %rd8, %rd9;
	ld.global.f64 	%fd3, [%rd10];
	ld.global.u64 	%rd11, [%rd1+8];
	cvta.to.global.u64 	%rd12, %rd11;
	mul.wide.u32 	%rd13, %r5, 8;
	add.s64 	%rd14, %rd12, %rd13;
	ld.global.f64 	%fd4, [%rd14];
	fma.rn.f64 	%fd5, %fd2, %fd3, %fd4;
	st.global.f64 	[%rd14], %fd5;
$L__BB5_2:
	setp.gt.u32 	%p4, %r1, 9;
	setp.ne.s32 	%p5, %r3, 0;
	or.pred  	%p6, %p5, %p4;
	@%p6 bra 	$L__BB5_4;
	ld.global.f64 	%fd6, [%rd2];
	ld.global.u64 	%rd15, [%rd1+24];
	cvta.to.global.u64 	%rd16, %rd15;
	add.s64 	%rd18, %rd16, %rd7;
	ld.global.f64 	%fd7, [%rd18];
	fma.rn.f64 	%fd8, %fd6, 0dBF847AE147AE147B, %fd7;
	st.global.f64 	[%rd18], %fd8;
$L__BB5_4:
	ret;

}
	// .globl	_Z21update_hidden_weightsP13NeuralNetworkPKdS2_
.visible .entry _Z21update_hidden_weightsP13NeuralNetworkPKdS2_(
	.param .u64 .ptr .align 1 _Z21update_hidden_weightsP13NeuralNetworkPKdS2__param_0,
	.param .u64 .ptr .align 1 _Z21update_hidden_weightsP13NeuralNetworkPKdS2__param_1,
	.param .u64 .ptr .align 1 _Z21update_hidden_weightsP13NeuralNetworkPKdS2__param_2
)
{
	.reg .pred 	%p<7>;
	.reg .b32 	%r<5>;
	.reg .b64 	%rd<19>;
	.reg .b64 	%fd<9>;

	ld.param.u64 	%rd4, [_Z21update_hidden_weightsP13NeuralNetworkPKdS2__param_0];
	ld.param.u64 	%rd5, [_Z21update_hidden_weightsP13NeuralNetworkPKdS2__param_1];
	ld.param.u64 	%rd3, [_Z21update_hidden_weightsP13NeuralNetworkPKdS2__param_2];
	cvta.to.global.u64 	%rd1, %rd4;
	cvta.to.global.u64 	%rd6, %rd5;
	mov.u32 	%r1, %ctaid.x;
	mov.u32 	%r3, %tid.x;
	setp.gt.u32 	%p1, %r1, 127;
	setp.gt.u32 	%p2, %r3, 783;
	mul.wide.u32 	%rd7, %r1, 8;
	add.s64 	%rd2, %rd6, %rd7;
	or.pred  	%p3, %p1, %p2;
	@%p3 bra 	$L__BB6_2;
	cvta.to.global.u64 	%rd8, %rd3;
	mad.lo.s32 	%r4, %r1, 784, %r3;
	ld.global.f64 	%fd1, [%rd2];
	mul.f64 	%fd2, %fd1, 0dBF847AE147AE147B;
	mul.wide.u32 	%rd9, %r3, 8;
	add.s64 	%rd10, %rd8, %rd9;
	ld.global.f64 	%fd3, [%rd10];
	ld.global.u64 	%rd11, [%rd1];
	cvta.to.global.u64 	%rd12, %rd11;
	mul.wide.u32 	%rd13, %r4, 8;
	add.s64 	%rd14, %rd12, %rd13;
	ld.global.f64 	%fd4, [%rd14];
	fma.rn.f64 	%fd5, %fd2, %fd3, %fd4;
	st.global.f64 	[%rd14], %fd5;
$L__BB6_2:
	setp.gt.u32 	%p4, %r1, 127;
	setp.ne.s32 	%p5, %r3, 0;
	or.pred  	%p6, %p5, %p4;
	@%p6 bra 	$L__BB6_4;
	ld.global.f64 	%fd6, [%rd2];
	ld.global.u64 	%rd15, [%rd1+16];
	cvta.to.global.u64 	%rd16, %rd15;
	add.s64 	%rd18, %rd16, %rd7;
	ld.global.f64 	%fd7, [%rd18];
	fma.rn.f64 	%fd8, %fd6, 0dBF847AE147AE147B, %fd7;
	st.global.f64 	[%rd18], %fd8;
$L__BB6_4:
	ret;

}


// ===== COMPILED SASS (sm_100) =====

	.target	sm_100

	.elftype	@"ET_EXEC"


//--------------------- .note.nv.tkinfo           --------------------------
	.section	.note.nv.tkinfo,"",@"SHT_NOTE"
	.sectionflags	@"SHF_NOTE_NV_TKINFO"
	.tkinfo
        /*0018*/ 	.word	0x00000002
        /*0030*/ 	.string	""
        /*0030*/ 	.string	"ptxas"
        /*0030*/ 	.string	"Cuda compilation tools, release 13.0, V13.0.88"
        /*0030*/ 	.string	"Build cuda_13.0.r13.0/compiler.36424714_0"
        /*0030*/ 	.string	"-arch sm_100 -m 64 "



//--------------------- .note.nv.cuinfo           --------------------------
	.section	.note.nv.cuinfo,"",@"SHT_NOTE"
	.sectionflags	@"SHF_NOTE_NV_CUINFO"
        /*0018*/ 	.short	0x0002
        /*001a*/ 	.short	0x0064
        /*001c*/ 	.short	0x0082
	.zero		2


//--------------------- .nv.info                  --------------------------
	.section	.nv.info,"",@"SHT_CUDA_INFO"
	.align	4


	//----- nvinfo : EIATTR_REGCOUNT
	.align		4
        /*0000*/ 	.byte	0x04, 0x2f
        /*0002*/ 	.short	(.L_1 - .L_0)
	.align		4
.L_0:
        /*0004*/ 	.word	index@(_Z20compute_hidden_layerP13NeuralNetworkPKdPd)
        /*0008*/ 	.word	0x00000022


	//----- nvinfo : EIATTR_FRAME_SIZE
	.align		4
.L_1:
        /*000c*/ 	.byte	0x04, 0x11
        /*000e*/ 	.short	(.L_3 - .L_2)
	.align		4
.L_2:
        /*0010*/ 	.word	index@(_Z20compute_hidden_layerP13NeuralNetworkPKdPd)
        /*0014*/ 	.word	0x00000000


	//----- nvinfo : EIATTR_REGCOUNT
	.align		4
.L_3:
        /*0018*/ 	.byte	0x04, 0x2f
        /*001a*/ 	.short	(.L_5 - .L_4)
	.align		4
.L_4:
        /*001c*/ 	.word	index@(_Z20compute_output_layerP13NeuralNetworkPKdPd)
        /*0020*/ 	.word	0x00000022


	//----- nvinfo : EIATTR_FRAME_SIZE
	.align		4
.L_5:
        /*0024*/ 	.byte	0x04, 0x11
        /*0026*/ 	.short	(.L_7 - .L_6)
	.align		4
.L_6:
        /*0028*/ 	.word	index@(_Z20compute_output_layerP13NeuralNetworkPKdPd)
        /*002c*/ 	.word	0x00000000


	//----- nvinfo : EIATTR_REGCOUNT
	.align		4
.L_7:
        /*0030*/ 	.byte	0x04, 0x2f
        /*0032*/ 	.short	(.L_9 - .L_8)
	.align		4
.L_8:
        /*0034*/ 	.word	index@(_Z17normalize_softmaxPd)
        /*0038*/ 	.word	0x0000001a


	//----- nvinfo : EIATTR_FRAME_SIZE
	.align		4
.L_9:
        /*003c*/ 	.byte	0x04, 0x11
        /*003e*/ 	.short	(.L_11 - .L_10)
	.align		4
.L_10:
        /*0040*/ 	.word	index@($__internal_0_$__cuda_sm20_div_rn_f64_full)
        /*0044*/ 	.word	0x00000000


	//----- nvinfo : EIATTR_FRAME_SIZE
	.align		4
.L_11:
        /*0048*/ 	.byte	0x04, 0x11
        /*004a*/ 	.short	(.L_13 - .L_12)
	.align		4
.L_12:
        /*004c*/ 	.word	index@(_Z17normalize_softmaxPd)
        /*0050*/ 	.word	0x00000000


	//----- nvinfo : EIATTR_REGCOUNT
	.align		4
.L_13:
        /*0054*/ 	.byte	0x04, 0x2f
        /*0056*/ 	.short	(.L_15 - .L_14)
	.align		4
.L_14:
        /*0058*/ 	.word	index@(_Z16compute_d_outputPKdS0_Pd)
        /*005c*/ 	.word	0x0000000e


	//----- nvinfo : EIATTR_FRAME_SIZE
	.align		4
.L_15:
        /*0060*/ 	.byte	0x04, 0x11
        /*0062*/ 	.short	(.L_17 - .L_16)
	.align		4
.L_16:
        /*0064*/ 	.word	index@(_Z16compute_d_outputPKdS0_Pd)
        /*0068*/ 	.word	0x00000000


	//----- nvinfo : EIATTR_REGCOUNT
	.align		4
.L_17:
        /*006c*/ 	.byte	0x04, 0x2f
        /*006e*/ 	.short	(.L_19 - .L_18)
	.align		4
.L_18:
        /*0070*/ 	.word	index@(_Z16compute_d_hiddenP13NeuralNetworkPKdS2_Pd)
        /*0074*/ 	.word	0x00000020


	//----- nvinfo : EIATTR_FRAME_SIZE
	.align		4
.L_19:
        /*0078*/ 	.byte	0x04, 0x11
        /*007a*/ 	.short	(.L_21 - .L_20)
	.align		4
.L_20:
        /*007c*/ 	.word	index@(_Z16compute_d_hiddenP13NeuralNetworkPKdS2_Pd)
        /*0080*/ 	.word	0x00000000


	//----- nvinfo : EIATTR_REGCOUNT
	.align		4
.L_21:
        /*0084*/ 	.byte	0x04, 0x2f
        /*0086*/ 	.short	(.L_23 - .L_22)
	.align		4
.L_22:
        /*0088*/ 	.word	index@(_Z21update_output_weightsP13NeuralNetworkPKdS2_)
        /*008c*/ 	.word	0x00000012


	//----- nvinfo : EIATTR_FRAME_SIZE
	.align		4
.L_23:
        /*0090*/ 	.byte	0x04, 0x11
        /*0092*/ 	.short	(.L_25 - .L_24)
	.align		4
.L_24:
        /*0094*/ 	.word	index@(_Z21update_output_weightsP13NeuralNetworkPKdS2_)
        /*0098*/ 	.word	0x00000000


	//----- nvinfo : EIATTR_REGCOUNT
	.align		4
.L_25:
        /*009c*/ 	.byte	0x04, 0x2f
        /*009e*/ 	.short	(.L_27 - .L_26)
	.align		4
.L_26:
        /*00a0*/ 	.word	index@(_Z21update_hidden_weightsP13NeuralNetworkPKdS2_)
        /*00a4*/ 	.word	0x00000010


	//----- nvinfo : EIATTR_FRAME_SIZE
	.align		4
.L_27:
        /*00a8*/ 	.byte	0x04, 0x11
        /*00aa*/ 	.short	(.L_29 - .L_28)
	.align		4
.L_28:
        /*00ac*/ 	.word	index@(_Z21update_hidden_weightsP13NeuralNetworkPKdS2_)
        /*00b0*/ 	.word	0x00000000


	//----- nvinfo : EIATTR_MIN_STACK_SIZE
	.align		4
.L_29:
        /*00b4*/ 	.byte	0x04, 0x12
        /*00b6*/ 	.short	(.L_31 - .L_30)
	.align		4
.L_30:
        /*00b8*/ 	.word	index@(_Z21update_hidden_weightsP13NeuralNetworkPKdS2_)
        /*00bc*/ 	.word	0x00000000


	//----- nvinfo : EIATTR_MIN_STACK_SIZE
	.align		4
.L_31:
        /*00c0*/ 	.byte	0x04, 0x12
        /*00c2*/ 	.short	(.L_33 - .L_32)
	.align		4
.L_32:
        /*00c4*/ 	.word	index@(_Z21update_output_weightsP13NeuralNetworkPKdS2_)
        /*00c8*/ 	.word	0x00000000


	//----- nvinfo : EIATTR_MIN_STACK_SIZE
	.align		4
.L_33:
        /*00cc*/ 	.byte	0x04, 0x12
        /*00ce*/ 	.short	(.L_35 - .L_34)
	.align		4
.L_34:
        /*00d0*/ 	.word	index@(_Z16compute_d_hiddenP13NeuralNetworkPKdS2_Pd)
        /*00d4*/ 	.word	0x00000000


	//----- nvinfo : EIATTR_MIN_STACK_SIZE
	.align		4
.L_35:
        /*00d8*/ 	.byte	0x04, 0x12
        /*00da*/ 	.short	(.L_37 - .L_36)
	.align		4
.L_36:
        /*00dc*/ 	.word	index@(_Z16compute_d_outputPKdS0_Pd)
        /*00e0*/ 	.word	0x00000000


	//----- nvinfo : EIATTR_MIN_STACK_SIZE
	.align		4
.L_37:
        /*00e4*/ 	.byte	0x04, 0x12
        /*00e6*/ 	.short	(.L_39 - .L_38)
	.align		4
.L_38:
        /*00e8*/ 	.word	index@(_Z17normalize_softmaxPd)
        /*00ec*/ 	.word	0x00000000


	//----- nvinfo : EIATTR_MIN_STACK_SIZE
	.align		4
.L_39:
        /*00f0*/ 	.byte	0x04, 0x12
        /*00f2*/ 	.short	(.L_41 - .L_40)
	.align		4
.L_40:
        /*00f4*/ 	.word	index@(_Z20compute_output_layerP13NeuralNetworkPKdPd)
        /*00f8*/ 	.word	0x00000000


	//----- nvinfo : EIATTR_MIN_STACK_SIZE
	.align		4
.L_41:
        /*00fc*/ 	.byte	0x04, 0x12
        /*00fe*/ 	.short	(.L_43 - .L_42)
	.align		4
.L_42:
        /*0100*/ 	.word	index@(_Z20compute_hidden_layerP13NeuralNetworkPKdPd)
        /*0104*/ 	.word	0x00000000
.L_43:


//--------------------- .nv.compat                --------------------------
	.section	.nv.compat,"",@"SHT_CUDA_COMPAT_INFO"
	.align	4
        /*0000*/ 	.byte	0x02, 0x09, 0x00, 0x00, 0x02, 0x02, 0x01, 0x00, 0x02, 0x05, 0x05, 0x00, 0x03, 0x07, 0x01, 0x01
        /*0010*/ 	.byte	0x02, 0x03, 0x00, 0x00, 0x02, 0x06, 0x01, 0x00, 0x04, 0x0b, 0x08, 0x00, 0x01, 0x00, 0x00, 0x00
        /*0020*/ 	.byte	0x00, 0x00, 0x00, 0x00


//--------------------- .nv.info._Z21update_hidden_weightsP13NeuralNetworkPKdS2_ --------------------------
	.section	.nv.info._Z21update_hidden_weightsP13NeuralNetworkPKdS2_,"",@"SHT_CUDA_INFO"
	.sectionflags	@""
	.align	4


	//----- nvinfo : EIATTR_CUDA_API_VERSION
	.align		4
        /*0000*/ 	.byte	0x04, 0x37
        /*0002*/ 	.short	(.L_45 - .L_44)
.L_44:
        /*0004*/ 	.word	0x00000082


	//----- nvinfo : EIATTR_KPARAM_INFO
	.align		4
.L_45:
        /*0008*/ 	.byte	0x04, 0x17
        /*000a*/ 	.short	(.L_47 - .L_46)
.L_46:
        /*000c*/ 	.word	0x00000000
        /*0010*/ 	.short	0x0002
        /*0012*/ 	.short	0x0010
        /*0014*/ 	.byte	0x00, 0xf5, 0x21, 0x00


	//----- nvinfo : EIATTR_KPARAM_INFO
	.align		4
.L_47:
        /*0018*/ 	.byte	0x04, 0x17
        /*001a*/ 	.short	(.L_49 - .L_48)
.L_48:
        /*001c*/ 	.word	0x00000000
        /*0020*/ 	.short	0x0001
        /*0022*/ 	.short	0x0008
        /*0024*/ 	.byte	0x00, 0xf5, 0x21, 0x00


	//----- nvinfo : EIATTR_KPARAM_INFO
	.align		4
.L_49:
        /*0028*/ 	.byte	0x04, 0x17
        /*002a*/ 	.short	(.L_51 - .L_50)
.L_50:
        /*002c*/ 	.word	0x00000000
        /*0030*/ 	.short	0x0000
        /*0032*/ 	.short	0x0000
        /*0034*/ 	.byte	0x00, 0xf5, 0x21, 0x00


	//----- nvinfo : EIATTR_SPARSE_MMA_MASK
	.align		4
.L_51:
        /*0038*/ 	.byte	0x03, 0x50
        /*003a*/ 	.short	0x0000


	//----- nvinfo : EIATTR_MAXREG_COUNT
	.align		4
        /*003c*/ 	.byte	0x03, 0x1b
        /*003e*/ 	.short	0x00ff


	//----- nvinfo : EIATTR_MERCURY_ISA_VERSION
	.align		4
        /*0040*/ 	.byte	0x03, 0x5f
        /*0042*/ 	.short	0x0101


	//----- nvinfo : EIATTR_VRC_CTA_INIT_COUNT
	.align		4
        /*0044*/ 	.byte	0x02, 0x4a
	.zero		1
	.zero		1


	//----- nvinfo : EIATTR_EXIT_INSTR_OFFSETS
	.align		4
        /*0048*/ 	.byte	0x04, 0x1c
        /*004a*/ 	.short	(.L_53 - .L_52)


	//   ....[0]....
.L_52:
        /*004c*/ 	.word	0x000001b0


	//   ....[1]....
        /*0050*/ 	.word	0x00000250


	//----- nvinfo : EIATTR_CRS_STACK_SIZE
	.align		4
.L_53:
        /*0054*/ 	.byte	0x04, 0x1e
        /*0056*/ 	.short	(.L_55 - .L_54)
.L_54:
        /*0058*/ 	.word	0x00000000


	//----- nvinfo : EIATTR_CBANK_PARAM_SIZE
	.align		4
.L_55:
        /*005c*/ 	.byte	0x03, 0x19
        /*005e*/ 	.short	0x0018


	//----- nvinfo : EIATTR_PARAM_CBANK
	.align		4
        /*0060*/ 	.byte	0x04, 0x0a
        /*0062*/ 	.short	(.L_57 - .L_56)
	.align		4
.L_56:
        /*0064*/ 	.word	index@(.nv.constant0._Z21update_hidden_weightsP13NeuralNetworkPKdS2_)
        /*0068*/ 	.short	0x0380
        /*006a*/ 	.short	0x0018


	//----- nvinfo : EIATTR_SW_WAR
	.align		4
.L_57:
        /*006c*/ 	.byte	0x04, 0x36
        /*006e*/ 	.short	(.L_59 - .L_58)
.L_58:
        /*0070*/ 	.word	0x00000008
.L_59:


//--------------------- .nv.info._Z21update_output_weightsP13NeuralNetworkPKdS2_ --------------------------
	.section	.nv.info._Z21update_output_weightsP13NeuralNetworkPKdS2_,"",@"SHT_CUDA_INFO"
	.sectionflags	@""
	.align	4


	//----- nvinfo : EIATTR_CUDA_API_VERSION
	.align		4
        /*0000*/ 	.byte	0x04, 0x37
        /*0002*/ 	.short	(.L_61 - .L_60)
.L_60:
        /*0004*/ 	.word	0x00000082


	//----- nvinfo : EIATTR_KPARAM_INFO
	.align		4
.L_61:
        /*0008*/ 	.byte	0x04, 0x17
        /*000a*/ 	.short	(.L_63 - .L_62)
.L_62:
        /*000c*/ 	.word	0x00000000
        /*0010*/ 	.short	0x0002
        /*0012*/ 	.short	0x0010
        /*0014*/ 	.byte	0x00, 0xf5, 0x21, 0x00


	//----- nvinfo : EIATTR_KPARAM_INFO
	.align		4
.L_63:
        /*0018*/ 	.byte	0x04, 0x17
        /*001a*/ 	.short	(.L_65 - .L_64)
.L_64:
        /*001c*/ 	.word	0x00000000
        /*0020*/ 	.short	0x0001
        /*0022*/ 	.short	0x0008
        /*0024*/ 	.byte	0x00, 0xf5, 0x21, 0x00


	//----- nvinfo : EIATTR_KPARAM_INFO
	.align		4
.L_65:
        /*0028*/ 	.byte	0x04, 0x17
        /*002a*/ 	.short	(.L_67 - .L_66)
.L_66:
        /*002c*/ 	.word	0x00000000
        /*0030*/ 	.short	0x0000
        /*0032*/ 	.short	0x0000
        /*0034*/ 	.byte	0x00, 0xf5, 0x21, 0x00


	//----- nvinfo : EIATTR_SPARSE_MMA_MASK
	.align		4
.L_67:
        /*0038*/ 	.byte	0x03, 0x50
        /*003a*/ 	.short	0x0000


	//----- nvinfo : EIATTR_MAXREG_COUNT
	.align		4
        /*003c*/ 	.byte	0x03, 0x1b
        /*003e*/ 	.short	0x00ff


	//----- nvinfo : EIATTR_MERCURY_ISA_VERSION
	.align		4
        /*0040*/ 	.byte	0x03, 0x5f
        /*0042*/ 	.short	0x0101


	//----- nvinfo : EIATTR_VRC_CTA_INIT_COUNT
	.align		4
        /*0044*/ 	.byte	0x02, 0x4a
	.zero		1
	.zero		1


	//----- nvinfo : EIATTR_EXIT_INSTR_OFFSETS
	.align		4
        /*0048*/ 	.byte	0x04, 0x1c
        /*004a*/ 	.short	(.L_69 - .L_68)


	//   ....[0]....
.L_68:
        /*004c*/ 	.word	0x000001b0


	//   ....[1]....
        /*0050*/ 	.word	0x00000250


	//----- nvinfo : EIATTR_CRS_STACK_SIZE
	.align		4
.L_69:
        /*0054*/ 	.byte	0x04, 0x1e
        /*0056*/ 	.short	(.L_71 - .L_70)
.L_70:
        /*0058*/ 	.word	0x00000000


	//----- nvinfo : EIATTR_CBANK_PARAM_SIZE
	.align		4
.L_71:
        /*005c*/ 	.byte	0x03, 0x19
        /*005e*/ 	.short	0x0018


	//----- nvinfo : EIATTR_PARAM_CBANK
	.align		4
        /*0060*/ 	.byte	0x04, 0x0a
        /*0062*/ 	.short	(.L_73 - .L_72)
	.align		4
.L_72:
        /*0064*/ 	.word	index@(.nv.constant0._Z21update_output_weightsP13NeuralNetworkPKdS2_)
        /*0068*/ 	.short	0x0380
        /*006a*/ 	.short	0x0018


	//----- nvinfo : EIATTR_SW_WAR
	.align		4
.L_73:
        /*006c*/ 	.byte	0x04, 0x36
        /*006e*/ 	.short	(.L_75 - .L_74)
.L_74:
        /*0070*/ 	.word	0x00000008
.L_75:


//--------------------- .nv.info._Z16compute_d_hiddenP13NeuralNetworkPKdS2_Pd --------------------------
	.section	.nv.info._Z16compute_d_hiddenP13NeuralNetworkPKdS2_Pd,"",@"SHT_CUDA_INFO"
	.sectionflags	@""
	.align	4


	//----- nvinfo : EIATTR_CUDA_API_VERSION
	.align		4
        /*0000*/ 	.byte	0x04, 0x37
        /*0002*/ 	.short	(.L_77 - .L_76)
.L_76:
        /*0004*/ 	.word	0x00000082


	//----- nvinfo : EIATTR_KPARAM_INFO
	.align		4
.L_77:
        /*0008*/ 	.byte	0x04, 0x17
        /*000a*/ 	.short	(.L_79 - .L_78)
.L_78:
        /*000c*/ 	.word	0x00000000
        /*0010*/ 	.short	0x0003
        /*0012*/ 	.short	0x0018
        /*0014*/ 	.byte	0x00, 0xf5, 0x21, 0x00


	//----- nvinfo : EIATTR_KPARAM_INFO
	.align		4
.L_79:
        /*0018*/ 	.byte	0x04, 0x17
        /*001a*/ 	.short	(.L_81 - .L_80)
.L_80:
        /*001c*/ 	.word	0x00000000
        /*0020*/ 	.short	0x0002
        /*0022*/ 	.short	0x0010
        /*0024*/ 	.byte	0x00, 0xf5, 0x21, 0x00


	//----- nvinfo : EIATTR_KPARAM_INFO
	.align		4
.L_81:
        /*0028*/ 	.byte	0x04, 0x17
        /*002a*/ 	.short	(.L_83 - .L_82)
.L_82:
        /*002c*/ 	.word	0x00000000
        /*0030*/ 	.short	0x0001
        /*0032*/ 	.short	0x0008
        /*0034*/ 	.byte	0x00, 0xf5, 0x21, 0x00


	//----- nvinfo : EIATTR_KPARAM_INFO
	.align		4
.L_83:
        /*0038*/ 	.byte	0x04, 0x17
        /*003a*/ 	.short	(.L_85 - .L_84)
.L_84:
        /*003c*/ 	.word	0x00000000
        /*0040*/ 	.short	0x0000
        /*0042*/ 	.short	0x0000
        /*0044*/ 	.byte	0x00, 0xf5, 0x21, 0x00


	//----- nvinfo : EIATTR_SPARSE_MMA_MASK
	.align		4
.L_85:
        /*0048*/ 	.byte	0x03, 0x50
        /*004a*/ 	.short	0x0000


	//----- nvinfo : EIATTR_MAXREG_COUNT
	.align		4
        /*004c*/ 	.byte	0x03, 0x1b
        /*004e*/ 	.short	0x00ff


	//----- nvinfo : EIATTR_NUM_BARRIERS
	.align		4
        /*0050*/ 	.byte	0x02, 0x4c
        /*0052*/ 	.byte	0x01
	.zero		1


	//----- nvinfo : EIATTR_MERCURY_ISA_VERSION
	.align		4
        /*0054*/ 	.byte	0x03, 0x5f
        /*0056*/ 	.short	0x0101


	//----- nvinfo : EIATTR_VRC_CTA_INIT_COUNT
	.align		4
        /*0058*/ 	.byte	0x02, 0x4a
	.zero		1
	.zero		1


	//----- nvinfo : EIATTR_EXIT_INSTR_OFFSETS
	.align		4
        /*005c*/ 	.byte	0x04, 0x1c
        /*005e*/ 	.short	(.L_87 - .L_86)


	//   ....[0]....
.L_86:
        /*0060*/ 	.word	0x00000110


	//   ....[1]....
        /*0064*/ 	.word	0x000003a0


	//----- nvinfo : EIATTR_CRS_STACK_SIZE
	.align		4
.L_87:
        /*0068*/ 	.byte	0x04, 0x1e
        /*006a*/ 	.short	(.L_89 - .L_88)
.L_88:
        /*006c*/ 	.word	0x00000000


	//----- nvinfo : EIATTR_CBANK_PARAM_SIZE
	.align		4
.L_89:
        /*0070*/ 	.byte	0x03, 0x19
        /*0072*/ 	.short	0x0020


	//----- nvinfo : EIATTR_PARAM_CBANK
	.align		4
        /*0074*/ 	.byte	0x04, 0x0a
        /*0076*/ 	.short	(.L_91 - .L_90)
	.align		4
.L_90:
        /*0078*/ 	.word	index@(.nv.constant0._Z16compute_d_hiddenP13NeuralNetworkPKdS2_Pd)
        /*007c*/ 	.short	0x0380
        /*007e*/ 	.short	0x0020


	//----- nvinfo : EIATTR_SW_WAR
	.align		4
.L_91:
        /*0080*/ 	.byte	0x04, 0x36
        /*0082*/ 	.short	(.L_93 - .L_92)
.L_92:
        /*0084*/ 	.word	0x00000008
.L_93:


//--------------------- .nv.info._Z16compute_d_outputPKdS0_Pd --------------------------
	.section	.nv.info._Z16compute_d_outputPKdS0_Pd,"",@"SHT_CUDA_INFO"
	.sectionflags	@""
	.align	4


	//----- nvinfo : EIATTR_CUDA_API_VERSION
	.align		4
        /*0000*/ 	.byte	0x04, 0x37
        /*0002*/ 	.short	(.L_95 - .L_94)
.L_94:
        /*0004*/ 	.word	0x00000082


	//----- nvinfo : EIATTR_KPARAM_INFO
	.align		4
.L_95:
        /*0008*/ 	.byte	0x04, 0x17
        /*000a*/ 	.short	(.L_97 - .L_96)
.L_96:
        /*000c*/ 	.word	0x00000000
        /*0010*/ 	.short	0x0002
        /*0012*/ 	.short	0x0010
        /*0014*/ 	.byte	0x00, 0xf5, 0x21, 0x00


	//----- nvinfo : EIATTR_KPARAM_INFO
	.align		4
.L_97:
        /*0018*/ 	.byte	0x04, 0x17
        /*001a*/ 	.short	(.L_99 - .L_98)
.L_98:
        /*001c*/ 	.word	0x00000000
        /*0020*/ 	.short	0x0001
        /*0022*/ 	.short	0x0008
        /*0024*/ 	.byte	0x00, 0xf5, 0x21, 0x00


	//----- nvinfo : EIATTR_KPARAM_INFO
	.align		4
.L_99:
        /*0028*/ 	.byte	0x04, 0x17
        /*002a*/ 	.short	(.L_101 - .L_100)
.L_100:
        /*002c*/ 	.word	0x00000000
        /*0030*/ 	.short	0x0000
        /*0032*/ 	.short	0x0000
        /*0034*/ 	.byte	0x00, 0xf5, 0x21, 0x00


	//----- nvinfo : EIATTR_SPARSE_MMA_MASK
	.align		4
.L_101:
        /*0038*/ 	.byte	0x03, 0x50
        /*003a*/ 	.short	0x0000


	//----- nvinfo : EIATTR_MAXREG_COUNT
	.align		4
        /*003c*/ 	.byte	0x03, 0x1b
        /*003e*/ 	.short	0x00ff


	//----- nvinfo : EIATTR_MERCURY_ISA_VERSION
	.align		4
        /*0040*/ 	.byte	0x03, 0x5f
        /*0042*/ 	.short	0x0101


	//----- nvinfo : EIATTR_VRC_CTA_INIT_COUNT
	.align		4
        /*0044*/ 	.byte	0x02, 0x4a
	.zero		1
	.zero		1


	//----- nvinfo : EIATTR_EXIT_INSTR_OFFSETS
	.align		4
        /*0048*/ 	.byte	0x04, 0x1c
        /*004a*/ 	.short	(.L_103 - .L_102)


	//   ....[0]....
.L_102:
        /*004c*/ 	.word	0x00000030


	//   ....[1]....
        /*0050*/ 	.word	0x000000f0


	//----- nvinfo : EIATTR_CBANK_PARAM_SIZE
	.align		4
.L_103:
        /*0054*/ 	.byte	0x03, 0x19
        /*0056*/ 	.short	0x0018


	//----- nvinfo : EIATTR_PARAM_CBANK
	.align		4
        /*0058*/ 	.byte	0x04, 0x0a
        /*005a*/ 	.short	(.L_105 - .L_104)
	.align		4
.L_104:
        /*005c*/ 	.word	index@(.nv.constant0._Z16compute_d_outputPKdS0_Pd)
        /*0060*/ 	.short	0x0380
        /*0062*/ 	.short	0x0018


	//----- nvinfo : EIATTR_SW_WAR
	.align		4
.L_105:
        /*0064*/ 	.byte	0x04, 0x36
        /*0066*/ 	.short	(.L_107 - .L_106)
.L_106:
        /*0068*/ 	.word	0x00000008
.L_107:


//--------------------- .nv.info._Z17normalize_softmaxPd --------------------------
	.section	.nv.info._Z17normalize_softmaxPd,"",@"SHT_CUDA_INFO"
	.sectionflags	@""
	.align	4


	//----- nvinfo : EIATTR_CUDA_API_VERSION
	.align		4
        /*0000*/ 	.byte	0x04, 0x37
        /*0002*/ 	.short	(.L_109 - .L_108)
.L_108:
        /*0004*/ 	.word	0x00000082


	//----- nvinfo : EIATTR_KPARAM_INFO
	.align		4
.L_109:
        /*0008*/ 	.byte	0x04, 0x17
        /*000a*/ 	.short	(.L_111 - .L_110)
.L_110:
        /*000c*/ 	.word	0x00000000
        /*0010*/ 	.short	0x0000
        /*0012*/ 	.short	0x0000
        /*0014*/ 	.byte	0x00, 0xf5, 0x21, 0x00


	//----- nvinfo : EIATTR_SPARSE_MMA_MASK
	.align		4
.L_111:
        /*0018*/ 	.byte	0x03, 0x50
        /*001a*/ 	.short	0x0000


	//----- nvinfo : EIATTR_MAXREG_COUNT
	.align		4
        /*001c*/ 	.byte	0x03, 0x1b
        /*001e*/ 	.short	0x00ff


	//----- nvinfo : EIATTR_NUM_BARRIERS
	.align		4
        /*0020*/ 	.byte	0x02, 0x4c
        /*0022*/ 	.byte	0x01
	.zero		1


	//----- nvinfo : EIATTR_MERCURY_ISA_VERSION
	.align		4
        /*0024*/ 	.byte	0x03, 0x5f
        /*0026*/ 	.short	0x0101


	//----- nvinfo : EIATTR_VRC_CTA_INIT_COUNT
	.align		4
        /*0028*/ 	.byte	0x02, 0x4a
	.zero		1
	.zero		1


	//----- nvinfo : EIATTR_EXIT_INSTR_OFFSETS
	.align		4
        /*002c*/ 	.byte	0x04, 0x1c
        /*002e*/ 	.short	(.L_113 - .L_112)


	//   ....[0]....
.L_112:
        /*0030*/ 	.word	0x00000220


	//   ....[1]....
        /*0034*/ 	.word	0x000003d0


	//----- nvinfo : EIATTR_CRS_STACK_SIZE
	.align		4
.L_113:
        /*0038*/ 	.byte	0x04, 0x1e
        /*003a*/ 	.short	(.L_115 - .L_114)
.L_114:
        /*003c*/ 	.word	0x00000000


	//----- nvinfo : EIATTR_CBANK_PARAM_SIZE
	.align		4
.L_115:
        /*0040*/ 	.byte	0x03, 0x19
        /*0042*/ 	.short	0x0008


	//----- nvinfo : EIATTR_PARAM_CBANK
	.align		4
        /*0044*/ 	.byte	0x04, 0x0a
        /*0046*/ 	.short	(.L_117 - .L_116)
	.align		4
.L_116:
        /*0048*/ 	.word	index@(.nv.constant0._Z17normalize_softmaxPd)
        /*004c*/ 	.short	0x0380
        /*004e*/ 	.short	0x0008


	//----- nvinfo : EIATTR_SW_WAR
	.align		4
.L_117:
        /*0050*/ 	.byte	0x04, 0x36
        /*0052*/ 	.short	(.L_119 - .L_118)
.L_118:
        /*0054*/ 	.word	0x00000008
.L_119:


//--------------------- .nv.info._Z20compute_output_layerP13NeuralNetworkPKdPd --------------------------
	.section	.nv.info._Z20compute_output_layerP13NeuralNetworkPKdPd,"",@"SHT_CUDA_INFO"
	.sectionflags	@""
	.align	4


	//----- nvinfo : EIATTR_CUDA_API_VERSION
	.align		4
        /*0000*/ 	.byte	0x04, 0x37
        /*0002*/ 	.short	(.L_121 - .L_120)
.L_120:
        /*0004*/ 	.word	0x00000082


	//----- nvinfo : EIATTR_KPARAM_INFO
	.align		4
.L_121:
        /*0008*/ 	.byte	0x04, 0x17
        /*000a*/ 	.short	(.L_123 - .L_122)
.L_122:
        /*000c*/ 	.word	0x00000000
        /*0010*/ 	.short	0x0002
        /*0012*/ 	.short	0x0010
        /*0014*/ 	.byte	0x00, 0xf5, 0x21, 0x00


	//----- nvinfo : EIATTR_KPARAM_INFO
	.align		4
.L_123:
        /*0018*/ 	.byte	0x04, 0x17
        /*001a*/ 	.short	(.L_125 - .L_124)
.L_124:
        /*001c*/ 	.word	0x00000000
        /*0020*/ 	.short	0x0001
        /*0022*/ 	.short	0x0008
        /*0024*/ 	.byte	0x00, 0xf5, 0x21, 0x00


	//----- nvinfo : EIATTR_KPARAM_INFO
	.align		4
.L_125:
        /*0028*/ 	.byte	0x04, 0x17
        /*002a*/ 	.short	(.L_127 - .L_126)
.L_126:
        /*002c*/ 	.word	0x00000000
        /*0030*/ 	.short	0x0000
        /*0032*/ 	.short	0x0000
        /*0034*/ 	.byte	0x00, 0xf5, 0x21, 0x00


	//----- nvinfo : EIATTR_SPARSE_MMA_MASK
	.align		4
.L_127:
        /*0038*/ 	.byte	0x03, 0x50
        /*003a*/ 	.short	0x0000


	//----- nvinfo : EIATTR_MAXREG_COUNT
	.align		4
        /*003c*/ 	.byte	0x03, 0x1b
        /*003e*/ 	.short	0x00ff


	//----- nvinfo : EIATTR_NUM_BARRIERS
	.align		4
        /*0040*/ 	.byte	0x02, 0x4c
        /*0042*/ 	.byte	0x01
	.zero		1


	//----- nvinfo : EIATTR_MERCURY_ISA_VERSION
	.align		4
        /*0044*/ 	.byte	0x03, 0x5f
        /*0046*/ 	.short	0x0101


	//----- nvinfo : EIATTR_VRC_CTA_INIT_COUNT
	.align		4
        /*0048*/ 	.byte	0x02, 0x4a
	.zero		1
	.zero		1


	//----- nvinfo : EIATTR_EXIT_INSTR_OFFSETS
	.align		4
        /*004c*/ 	.byte	0x04, 0x1c
        /*004e*/ 	.short	(.L_129 - .L_128)


	//   ....[0]....
.L_128:
        /*0050*/ 	.word	0x000000d0


	//   ....[1]....
        /*0054*/ 	.word	0x00000830


	//----- nvinfo : EIATTR_CRS_STACK_SIZE
	.align		4
.L_129:
        /*0058*/ 	.byte	0x04, 0x1e
        /*005a*/ 	.short	(.L_131 - .L_130)
.L_130:
        /*005c*/ 	.word	0x00000000


	//----- nvinfo : EIATTR_CBANK_PARAM_SIZE
	.align		4
.L_131:
        /*0060*/ 	.byte	0x03, 0x19
        /*0062*/ 	.short	0x0018


	//----- nvinfo : EIATTR_PARAM_CBANK
	.align		4
        /*0064*/ 	.byte	0x04, 0x0a
        /*0066*/ 	.short	(.L_133 - .L_132)
	.align		4
.L_132:
        /*0068*/ 	.word	index@(.nv.constant0._Z20compute_output_layerP13NeuralNetworkPKdPd)
        /*006c*/ 	.short	0x0380
        /*006e*/ 	.short	0x0018


	//----- nvinfo : EIATTR_SW_WAR
	.align		4
.L_133:
        /*0070*/ 	.byte	0x04, 0x36
        /*0072*/ 	.short	(.L_135 - .L_134)
.L_134:
        /*0074*/ 	.word	0x00000008
.L_135:


//--------------------- .nv.info._Z20compute_hidden_layerP13NeuralNetworkPKdPd --------------------------
	.section	.nv.info._Z20compute_hidden_layerP13NeuralNetworkPKdPd,"",@"SHT_CUDA_INFO"
	.sectionflags	@""
	.align	4


	//----- nvinfo : EIATTR_CUDA_API_VERSION
	.align		4
        /*0000*/ 	.byte	0x04, 0x37
        /*0002*/ 	.short	(.L_137 - .L_136)
.L_136:
        /*0004*/ 	.word	0x00000082


	//----- nvinfo : EIATTR_KPARAM_INFO
	.align		4
.L_137:
        /*0008*/ 	.byte	0x04, 0x17
        /*000a*/ 	.short	(.L_139 - .L_138)
.L_138:
        /*000c*/ 	.word	0x00000000
        /*0010*/ 	.short	0x0002
        /*0012*/ 	.short	0x0010
        /*0014*/ 	.byte	0x00, 0xf5, 0x21, 0x00


	//----- nvinfo : EIATTR_KPARAM_INFO
	.align		4
.L_139:
        /*0018*/ 	.byte	0x04, 0x17
        /*001a*/ 	.short	(.L_141 - .L_140)
.L_140:
        /*001c*/ 	.word	0x00000000
        /*0020*/ 	.short	0x0001
        /*0022*/ 	.short	0x0008
        /*0024*/ 	.byte	0x00, 0xf5, 0x21, 0x00


	//----- nvinfo : EIATTR_KPARAM_INFO
	.align		4
.L_141:
        /*0028*/ 	.byte	0x04, 0x17
        /*002a*/ 	.short	(.L_143 - .L_142)
.L_142:
        /*002c*/ 	.word	0x00000000
        /*0030*/ 	.short	0x0000
        /*0032*/ 	.short	0x0000
        /*0034*/ 	.byte	0x00, 0xf5, 0x21, 0x00


	//----- nvinfo : EIATTR_SPARSE_MMA_MASK
	.align		4
.L_143:
        /*0038*/ 	.byte	0x03, 0x50
        /*003a*/ 	.short	0x0000


	//----- nvinfo : EIATTR_MAXREG_COUNT
	.align		4
        /*003c*/ 	.byte	0x03, 0x1b
        /*003e*/ 	.short	0x00ff


	//----- nvinfo : EIATTR_NUM_BARRIERS
	.align		4
        /*0040*/ 	.byte	0x02, 0x4c
        /*0042*/ 	.byte	0x01
	.zero		1


	//----- nvinfo : EIATTR_MERCURY_ISA_VERSION
	.align		4
        /*0044*/ 	.byte	0x03, 0x5f
        /*0046*/ 	.short	0x0101


	//----- nvinfo : EIATTR_VRC_CTA_INIT_COUNT
	.align		4
        /*0048*/ 	.byte	0x02, 0x4a
	.zero		1
	.zero		1


	//----- nvinfo : EIATTR_EXIT_INSTR_OFFSETS
	.align		4
        /*004c*/ 	.byte	0x04, 0x1c
        /*004e*/ 	.short	(.L_145 - .L_144)


	//   ....[0]....
.L_144:
        /*0050*/ 	.word	0x000000d0


	//   ....[1]....
        /*0054*/ 	.word	0x000004e0


	//----- nvinfo : EIATTR_CBANK_PARAM_SIZE
	.align		4
.L_145:
        /*0058*/ 	.byte	0x03, 0x19
        /*005a*/ 	.short	0x0018


	//----- nvinfo : EIATTR_PARAM_CBANK
	.align		4
        /*005c*/ 	.byte	0x04, 0x0a
        /*005e*/ 	.short	(.L_147 - .L_146)
	.align		4
.L_146:
        /*0060*/ 	.word	index@(.nv.constant0._Z20compute_hidden_layerP13NeuralNetworkPKdPd)
        /*0064*/ 	.short	0x0380
        /*0066*/ 	.short	0x0018


	//----- nvinfo : EIATTR_SW_WAR
	.align		4
.L_147:
        /*0068*/ 	.byte	0x04, 0x36
        /*006a*/ 	.short	(.L_149 - .L_148)
.L_148:
        /*006c*/ 	.word	0x00000008
.L_149:


//--------------------- .nv.callgraph             --------------------------
	.section	.nv.callgraph,"",@"SHT_CUDA_CALLGRAPH"
	.align	4
	.sectionentsize	8
	.align		4
        /*0000*/ 	.word	0x00000000
	.align		4
        /*0004*/ 	.word	0xffffffff
	.align		4
        /*0008*/ 	.word	0x00000000
	.align		4
        /*000c*/ 	.word	0xfffffffe
	.align		4
        /*0010*/ 	.word	0x00000000
	.align		4
        /*0014*/ 	.word	0xfffffffd
	.align		4
        /*0018*/ 	.word	0x00000000
	.align		4
        /*001c*/ 	.word	0xfffffffc


//--------------------- .text._Z21update_hidden_weightsP13NeuralNetworkPKdS2_ --------------------------
	.section	.text._Z21update_hidden_weightsP13NeuralNetworkPKdS2_,"ax",@progbits
	.align	128
        .global         _Z21update_hidden_weightsP13NeuralNetworkPKdS2_
        .type           _Z21update_hidden_weightsP13NeuralNetworkPKdS2_,@function
        .size           _Z21update_hidden_weightsP13NeuralNetworkPKdS2_,(.L_x_27 - _Z21update_hidden_weightsP13NeuralNetworkPKdS2_)
        .other          _Z21update_hidden_weightsP13NeuralNetworkPKdS2_,@"STO_CUDA_ENTRY STV_DEFAULT"
_Z21update_hidden_weightsP13NeuralNetworkPKdS2_:
.text._Z21update_hidden_weightsP13NeuralNetworkPKdS2_:
[----:B------:R-:W-:Y:S01]  /*0000*/  LDC R1, c[0x0][0x37c] ;  /* 0x0000df00ff017b82 */ /* 0x000fe20000000800 */
[----:B------:R-:W0:Y:S07]  /*0010*/  S2R R13, SR_TID.X ;  /* 0x00000000000d7919 */ /* 0x000e2e0000002100 */
[----:B------:R-:W1:Y:S01]  /*0020*/  LDC.64 R2, c[0x0][0x388] ;  /* 0x0000e200ff027b82 */ /* 0x000e620000000a00 */
[----:B------:R-:W2:Y:S01]  /*0030*/  LDCU.64 UR4, c[0x0][0x358] ;  /* 0x00006b00ff0477ac */ /* 0x000ea20008000a00 */
[----:B------:R-:W-:Y:S01]  /*0040*/  BSSY.RECONVERGENT B0, `(.L_x_0) ;  /* 0x0000016000007945 */ /* 0x000fe20003800200 */
[----:B------:R-:W3:Y:S01]  /*0050*/  S2R R0, SR_CTAID.X ;  /* 0x0000000000007919 */ /* 0x000ee20000002500 */
[----:B0-----:R-:W-:-:S04]  /*0060*/  ISETP.GT.U32.AND P1, PT, R13, 0x30f, PT ;  /* 0x0000030f0d00780c */ /* 0x001fc80003f24070 */
[C---:B---3--:R-:W-:Y:S01]  /*0070*/  ISETP.GT.U32.OR P1, PT, R0.reuse, 0x7f, P1 ;  /* 0x0000007f0000780c */ /* 0x048fe20000f24470 */
[C---:B-1----:R-:W-:Y:S01]  /*0080*/  IMAD.WIDE.U32 R2, R0.reuse, 0x8, R2 ;  /* 0x0000000800027825 */ /* 0x042fe200078e0002 */
[----:B------:R-:W-:-:S04]  /*0090*/  ISETP.GT.U32.AND P0, PT, R0, 0x7f, PT ;  /* 0x0000007f0000780c */ /* 0x000fc80003f04070 */
[----:B------:R-:W-:-:S07]  /*00a0*/  ISETP.NE.OR P0, PT, R13, RZ, P0 ;  /* 0x000000ff0d00720c */ /* 0x000fce0000705670 */
[----:B--2---:R-:W-:Y:S06]  /*00b0*/  @P1 BRA `(.L_x_1) ;  /* 0x0000000000381947 */ /* 0x004fec0003800000 */
[----:B------:R-:W0:Y:S08]  /*00c0*/  LDC.64 R8, c[0x0][0x380] ;  /* 0x0000e000ff087b82 */ /* 0x000e300000000a00 */
[----:B------:R-:W1:Y:S01]  /*00d0*/  LDC.64 R6, c[0x0][0x390] ;  /* 0x0000e400ff067b82 */ /* 0x000e620000000a00 */
[----:B------:R-:W-:Y:S01]  /*00e0*/  IMAD R11, R0, 0x310, R13 ;  /* 0x00000310000b7824 */ /* 0x000fe200078e020d */
[----:B------:R-:W2:Y:S04]  /*00f0*/  LDG.E.64 R4, desc[UR4][R2.64] ;  /* 0x0000000402047981 */ /* 0x000ea8000c1e1b00 */
[----:B0-----:R-:W3:Y:S01]  /*0100*/  LDG.E.64 R8, desc[UR4][R8.64] ;  /* 0x0000000408087981 */ /* 0x001ee2000c1e1b00 */
[----:B-1----:R-:W-:-:S06]  /*0110*/  IMAD.WIDE.U32 R6, R13, 0x8, R6 ;  /* 0x000000080d067825 */ /* 0x002fcc00078e0006 */
[----:B------:R-:W4:Y:S01]  /*0120*/  LDG.E.64 R6, desc[UR4][R6.64] ;  /* 0x0000000406067981 */ /* 0x000f22000c1e1b00 */
[----:B---3--:R-:W-:-:S05]  /*0130*/  IMAD.WIDE.U32 R10, R11, 0x8, R8 ;  /* 0x000000080b0a7825 */ /* 0x008fca00078e0008 */
[----:B------:R-:W4:Y:S01]  /*0140*/  LDG.E.64 R12, desc[UR4][R10.64] ;  /* 0x000000040a0c7981 */ /* 0x000f22000c1e1b00 */
[----:B------:R-:W-:Y:S01]  /*0150*/  UMOV UR6, 0x47ae147b ;  /* 0x47ae147b00067882 */ /* 0x000fe20000000000 */
[----:B------:R-:W-:Y:S02]  /*0160*/  UMOV UR7, 0x3f847ae1 ;  /* 0x3f847ae100077882 */ /* 0x000fe40000000000 */
[----:B--2---:R-:W-:-:S08]  /*0170*/  DMUL R4, R4, -UR6 ;  /* 0x8000000604047c28 */ /* 0x004fd00008000000 */
[----:B----4-:R-:W-:-:S07]  /*0180*/  DFMA R4, R4, R6, R12 ;  /* 0x000000060404722b */ /* 0x010fce000000000c */
[----:B------:R0:W-:Y:S04]  /*0190*/  STG.E.64 desc[UR4][R10.64], R4 ;  /* 0x000000040a007986 */ /* 0x0001e8000c101b04 */
.L_x_1:
[----:B------:R-:W-:Y:S05]  /*01a0*/  BSYNC.RECONVERGENT B0 ;  /* 0x0000000000007941 */ /* 0x000fea0003800200 */
.L_x_0:
[----:B------:R-:W-:Y:S05]  /*01b0*/  @P0 EXIT ;  /* 0x000000000000094d */ /* 0x000fea0003800000 */
[----:B------:R-:W0:Y:S01]  /*01c0*/  LDC.64 R8, c[0x0][0x380] ;  /* 0x0000e000ff087b82 */ /* 0x000e220000000a00 */
[----:B------:R-:W2:Y:S04]  /*01d0*/  LDG.E.64 R2, desc[UR4][R2.64] ;  /* 0x0000000402027981 */ /* 0x000ea8000c1e1b00 */
[----:B0-----:R-:W3:Y:S02]  /*01e0*/  LDG.E.64 R4, desc[UR4][R8.64+0x10] ;  /* 0x0000100408047981 */ /* 0x001ee4000c1e1b00 */
[----:B---3--:R-:W-:-:S05]  /*01f0*/  IMAD.WIDE.U32 R4, R0, 0x8, R4 ;  /* 0x0000000800047825 */ /* 0x008fca00078e0004 */
[----:B------:R-:W2:Y:S01]  /*0200*/  LDG.E.64 R6, desc[UR4][R4.64] ;  /* 0x0000000404067981 */ /* 0x000ea2000c1e1b00 */
[----:B------:R-:W-:Y:S01]  /*0210*/  UMOV UR6, 0x47ae147b ;  /* 0x47ae147b00067882 */ /* 0x000fe20000000000 */
[----:B------:R-:W-:Y:S02]  /*0220*/  UMOV UR7, 0x3f847ae1 ;  /* 0x3f847ae100077882 */ /* 0x000fe40000000000 */
[----:B--2---:R-:W-:-:S07]  /*0230*/  DFMA R6, R2, -UR6, R6 ;  /* 0x8000000602067c2b */ /* 0x004fce0008000006 */
[----:B------:R-:W-:Y:S01]  /*0240*/  STG.E.64 desc[UR4][R4.64], R6 ;  /* 0x0000000604007986 */ /* 0x000fe2000c101b04 */
[----:B------:R-:W-:Y:S05]  /*0250*/  EXIT ;  /* 0x000000000000794d */ /* 0x000fea0003800000 */
.L_x_2:
[----:B------:R-:W-:-:S00]  /*0260*/  BRA `(.L_x_2) ;  /* 0xfffffffc00fc7947 */ /* 0x000fc0000383ffff */
[----:B------:R-:W-:-:S00]  /*0270*/  NOP ;  /* 0x0000000000007918 */ /* 0x000fc00000000000 */
        /* <DEDUP_REMOVED lines=8> */
.L_x_27:


//--------------------- .text._Z21update_output_weightsP13NeuralNetworkPKdS2_ --------------------------
	.section	.text._Z21update_output_weightsP13NeuralNetworkPKdS2_,"ax",@progbits
	.align	128
        .global         _Z21update_output_weightsP13NeuralNetworkPKdS2_
        .type           _Z21update_output_weightsP13NeuralNetworkPKdS2_,@function
        .size           _Z21update_output_weightsP13NeuralNetworkPKdS2_,(.L_x_28 - _Z21update_output_weightsP13NeuralNetworkPKdS2_)
        .other          _Z21update_output_weightsP13NeuralNetworkPKdS2_,@"STO_CUDA_ENTRY STV_DEFAULT"
_Z21update_output_weightsP13NeuralNetworkPKdS2_:
.text._Z21update_output_weightsP13NeuralNetworkPKdS2_:
        /* <DEDUP_REMOVED lines=14> */
[----:B------:R-:W-:Y:S01]  /*00e0*/  LEA R11, R0, R15, 0x7 ;  /* 0x0000000f000b7211 */ /* 0x000fe200078e38ff */
        /* <DEDUP_REMOVED lines=11> */
.L_x_4:
[----:B------:R-:W-:Y:S05]  /*01a0*/  BSYNC.RECONVERGENT B0 ;  /* 0x0000000000007941 */ /* 0x000fea0003800200 */
.L_x_3:
[----:B------:R-:W-:Y:S05]  /*01b0*/  @P0 EXIT ;  /* 0x000000000000094d */ /* 0x000fea0003800000 */
[----:B0-----:R-:W0:Y:S01]  /*01c0*/  LDC.64 R8, c[0x0][0x380] ;  /* 0x0000e000ff087b82 */ /* 0x001e220000000a00 */
        /* <DEDUP_REMOVED lines=9> */
.L_x_5:
        /* <DEDUP_REMOVED lines=10> */
.L_x_28:


//--------------------- .text._Z16compute_d_hiddenP13NeuralNetworkPKdS2_Pd --------------------------
	.section	.text._Z16compute_d_hiddenP13NeuralNetworkPKdS2_Pd,"ax",@progbits
	.align	128
        .global         _Z16compute_d_hiddenP13NeuralNetworkPKdS2_Pd
        .type           _Z16compute_d_hiddenP13NeuralNetworkPKdS2_Pd,@function
        .size           _Z16compute_d_hiddenP13NeuralNetworkPKdS2_Pd,(.L_x_29 - _Z16compute_d_hiddenP13NeuralNetworkPKdS2_Pd)
        .other          _Z16compute_d_hiddenP13NeuralNetworkPKdS2_Pd,@"STO_CUDA_ENTRY STV_DEFAULT"
_Z16compute_d_hiddenP13NeuralNetworkPKdS2_Pd:
.text._Z16compute_d_hiddenP13NeuralNetworkPKdS2_Pd:
[----:B------:R-:W-:Y:S01]  /*0000*/  LDC R1, c[0x0][0x37c] ;  /* 0x0000df00ff017b82 */ /* 0x000fe20000000800 */
[----:B------:R-:W0:Y:S01]  /*0010*/  S2R R0, SR_TID.X ;  /* 0x0000000000007919 */ /* 0x000e220000002100 */
[----:B------:R-:W1:Y:S01]  /*0020*/  LDCU.64 UR6, c[0x0][0x358] ;  /* 0x00006b00ff0677ac */ /* 0x000e620008000a00 */
[----:B------:R-:W-:Y:S01]  /*0030*/  BSSY.RECONVERGENT B0, `(.L_x_6) ;  /* 0x000000c000007945 */ /* 0x000fe20003800200 */
[C---:B0-----:R-:W-:Y:S02]  /*0040*/  ISETP.GT.U32.AND P0, PT, R0.reuse, 0x9, PT ;  /* 0x000000090000780c */ /* 0x041fe40003f04070 */
[----:B------:R-:W-:-:S11]  /*0050*/  ISETP.GT.U32.AND P1, PT, R0, 0x7f, PT ;  /* 0x0000007f0000780c */ /* 0x000fd60003f24070 */
[----:B-1----:R-:W-:Y:S05]  /*0060*/  @P0 BRA `(.L_x_7) ;  /* 0x0000000000200947 */ /* 0x002fea0003800000 */
[----:B------:R-:W0:Y:S02]  /*0070*/  LDC.64 R2, c[0x0][0x388] ;  /* 0x0000e200ff027b82 */ /* 0x000e240000000a00 */
[----:B0-----:R-:W-:-:S06]  /*0080*/  IMAD.WIDE.U32 R2, R0, 0x8, R2 ;  /* 0x0000000800027825 */ /* 0x001fcc00078e0002 */
[----:B------:R-:W2:Y:S01]  /*0090*/  LDG.E.64 R2, desc[UR6][R2.64] ;  /* 0x0000000602027981 */ /* 0x000ea2000c1e1b00 */
[----:B------:R-:W0:Y:S01]  /*00a0*/  S2UR UR5, SR_CgaCtaId ;  /* 0x00000000000579c3 */ /* 0x000e220000008800 */
[----:B------:R-:W-:Y:S02]  /*00b0*/  UMOV UR4, 0x400 ;  /* 0x0000040000047882 */ /* 0x000fe40000000000 */
[----:B0-----:R-:W-:-:S06]  /*00c0*/  ULEA UR4, UR5, UR4, 0x18 ;  /* 0x0000000405047291 */ /* 0x001fcc000f8ec0ff */
[----:B------:R-:W-:-:S05]  /*00d0*/  LEA R5, R0, UR4, 0x3 ;  /* 0x0000000400057c11 */ /* 0x000fca000f8e18ff */
[----:B--2---:R0:W-:Y:S02]  /*00e0*/  STS.64 [R5], R2 ;  /* 0x0000000205007388 */ /* 0x0041e40000000a00 */
.L_x_7:
[----:B------:R-:W-:Y:S05]  /*00f0*/  BSYNC.RECONVERGENT B0 ;  /* 0x0000000000007941 */ /* 0x000fea0003800200 */
.L_x_6:
[----:B------:R-:W-:Y:S06]  /*0100*/  BAR.SYNC.DEFER_BLOCKING 0x0 ;  /* 0x0000000000007b1d */ /* 0x000fec0000010000 */
[----:B------:R-:W-:Y:S05]  /*0110*/  @P1 EXIT ;  /* 0x000000000000194d */ /* 0x000fea0003800000 */
[----:B0-----:R-:W0:Y:S08]  /*0120*/  LDC.64 R2, c[0x0][0x380] ;  /* 0x0000e000ff027b82 */ /* 0x001e300000000a00 */
[----:B------:R-:W1:Y:S01]  /*0130*/  S2UR UR5, SR_CgaCtaId ;  /* 0x00000000000579c3 */ /* 0x000e620000008800 */
[----:B------:R-:W-:-:S07]  /*0140*/  UMOV UR4, 0x400 ;  /* 0x0000040000047882 */ /* 0x000fce0000000000 */
[----:B------:R-:W2:Y:S01]  /*0150*/  LDC.64 R14, c[0x0][0x390] ;  /* 0x0000e400ff0e7b82 */ /* 0x000ea20000000a00 */
[----:B0-----:R-:W3:Y:S01]  /*0160*/  LDG.E.64 R28, desc[UR6][R2.64+0x8] ;  /* 0x00000806021c7981 */ /* 0x001ee2000c1e1b00 */
[----:B-1----:R-:W-:-:S09]  /*0170*/  ULEA UR4, UR5, UR4, 0x18 ;  /* 0x0000000405047291 */ /* 0x002fd2000f8ec0ff */
[----:B------:R-:W0:Y:S01]  /*0180*/  LDS.128 R8, [UR4] ;  /* 0x00000004ff087984 */ /* 0x000e220008000c00 */
[----:B---3--:R-:W-:-:S05]  /*0190*/  IMAD.WIDE.U32 R28, R0, 0x8, R28 ;  /* 0x00000008001c7825 */ /* 0x008fca00078e001c */
[----:B------:R-:W0:Y:S04]  /*01a0*/  LDG.E.64 R20, desc[UR6][R28.64] ;  /* 0x000000061c147981 */ /* 0x000e28000c1e1b00 */
[----:B------:R-:W3:Y:S04]  /*01b0*/  LDG.E.64 R12, desc[UR6][R28.64+0x400] ;  /* 0x000400061c0c7981 */ /* 0x000ee8000c1e1b00 */
[----:B------:R-:W4:Y:S04]  /*01c0*/  LDG.E.64 R26, desc[UR6][R28.64+0x800] ;  /* 0x000800061c1a7981 */ /* 0x000f28000c1e1b00 */
[----:B------:R-:W5:Y:S04]  /*01d0*/  LDG.E.64 R18, desc[UR6][R28.64+0xc00] ;  /* 0x000c00061c127981 */ /* 0x000f68000c1e1b00 */
[----:B------:R-:W5:Y:S04]  /*01e0*/  LDG.E.64 R16, desc[UR6][R28.64+0x1000] ;  /* 0x001000061c107981 */ /* 0x000f68000c1e1b00 */
[----:B------:R-:W5:Y:S04]  /*01f0*/  LDG.E.64 R2, desc[UR6][R28.64+0x1400] ;  /* 0x001400061c027981 */ /* 0x000f68000c1e1b00 */
[----:B------:R-:W5:Y:S04]  /*0200*/  LDG.E.64 R4, desc[UR6][R28.64+0x1800] ;  /* 0x001800061c047981 */ /* 0x000f68000c1e1b00 */
[----:B------:R-:W5:Y:S04]  /*0210*/  LDG.E.64 R6, desc[UR6][R28.64+0x1c00] ;  /* 0x001c00061c067981 */ /* 0x000f68000c1e1b00 */
[----:B------:R-:W5:Y:S04]  /*0220*/  LDG.E.64 R24, desc[UR6][R28.64+0x2000] ;  /* 0x002000061c187981 */ /* 0x000f68000c1e1b00 */
[----:B------:R-:W5:Y:S01]  /*0230*/  LDG.E.64 R22, desc[UR6][R28.64+0x2400] ;  /* 0x002400061c167981 */ /* 0x000f62000c1e1b00 */
[----:B0-----:R-:W-:Y:S01]  /*0240*/  DFMA R8, R20, R8, RZ ;  /* 0x000000081408722b */ /* 0x001fe200000000ff */
[----:B--2---:R-:W-:-:S06]  /*0250*/  IMAD.WIDE.U32 R20, R0, 0x8, R14 ;  /* 0x0000000800147825 */ /* 0x004fcc00078e000e */
[----:B------:R-:W2:Y:S01]  /*0260*/  LDG.E.64 R20, desc[UR6][R20.64] ;  /* 0x0000000614147981 */ /* 0x000ea2000c1e1b00 */
[----:B---3--:R-:W-:-:S03]  /*0270*/  DFMA R8, R12, R10, R8 ;  /* 0x0000000a0c08722b */ /* 0x008fc60000000008 */
[----:B------:R-:W4:Y:S05]  /*0280*/  LDS.128 R12, [UR4+0x10] ;  /* 0x00001004ff0c7984 */ /* 0x000f2a0008000c00 */
[----:B----4-:R-:W-:Y:S02]  /*0290*/  DFMA R12, R26, R12, R8 ;  /* 0x0000000c1a0c722b */ /* 0x010fe40000000008 */
[----:B------:R-:W0:Y:S06]  /*02a0*/  LDS.128 R8, [UR4+0x20] ;  /* 0x00002004ff087984 */ /* 0x000e2c0008000c00 */
[----:B-----5:R-:W-:-:S02]  /*02b0*/  DFMA R18, R18, R14, R12 ;  /* 0x0000000e1212722b */ /* 0x020fc4000000000c */
[----:B------:R-:W1:Y:S06]  /*02c0*/  LDS.128 R12, [UR4+0x30] ;  /* 0x00003004ff0c7984 */ /* 0x000e6c0008000c00 */
[----:B0-----:R-:W-:Y:S02]  /*02d0*/  DFMA R8, R16, R8, R18 ;  /* 0x000000081008722b */ /* 0x001fe40000000012 */
[----:B------:R-:W0:Y:S06]  /*02e0*/  LDS.128 R16, [UR4+0x40] ;  /* 0x00004004ff107984 */ /* 0x000e2c0008000c00 */
[----:B------:R-:W-:-:S08]  /*02f0*/  DFMA R2, R2, R10, R8 ;  /* 0x0000000a0202722b */ /* 0x000fd00000000008 */
[----:B-1----:R-:W-:-:S08]  /*0300*/  DFMA R2, R4, R12, R2 ;  /* 0x0000000c0402722b */ /* 0x002fd00000000002 */
[----:B------:R-:W-:Y:S01]  /*0310*/  DFMA R2, R6, R14, R2 ;  /* 0x0000000e0602722b */ /* 0x000fe20000000002 */
[----:B------:R-:W1:Y:S07]  /*0320*/  LDC.64 R6, c[0x0][0x398] ;  /* 0x0000e600ff067b82 */ /* 0x000e6e0000000a00 */
[----:B0-----:R-:W-:-:S08]  /*0330*/  DFMA R2, R24, R16, R2 ;  /* 0x000000101802722b */ /* 0x001fd00000000002 */
[----:B------:R-:W-:Y:S02]  /*0340*/  DFMA R2, R22, R18, R2 ;  /* 0x000000121602722b */ /* 0x000fe40000000002 */
[----:B--2---:R-:W-:-:S08]  /*0350*/  DSETP.GT.AND P0, PT, R20, RZ, PT ;  /* 0x000000ff1400722a */ /* 0x004fd00003f04000 */
[----:B------:R-:W-:Y:S02]  /*0360*/  FSEL R4, R2, RZ, P0 ;  /* 0x000000ff02047208 */ /* 0x000fe40000000000 */
[----:B------:R-:W-:Y:S01]  /*0370*/  FSEL R5, R3, RZ, P0 ;  /* 0x000000ff03057208 */ /* 0x000fe20000000000 */
[----:B-1----:R-:W-:-:S05]  /*0380*/  IMAD.WIDE.U32 R2, R0, 0x8, R6 ;  /* 0x0000000800027825 */ /* 0x002fca00078e0006 */
[----:B------:R-:W-:Y:S01]  /*0390*/  STG.E.64 desc[UR6][R2.64], R4 ;  /* 0x0000000402007986 */ /* 0x000fe2000c101b06 */
[----:B------:R-:W-:Y:S05]  /*03a0*/  EXIT ;  /* 0x000000000000794d */ /* 0x000fea0003800000 */
.L_x_8:
        /* <DEDUP_REMOVED lines=13> */
.L_x_29:


//--------------------- .text._Z16compute_d_outputPKdS0_Pd --------------------------
	.section	.text._Z16compute_d_outputPKdS0_Pd,"ax",@progbits
	.align	128
        .global         _Z16compute_d_outputPKdS0_Pd
        .type           _Z16compute_d_outputPKdS0_Pd,@function
        .size           _Z16compute_d_outputPKdS0_Pd,(.L_x_30 - _Z16compute_d_outputPKdS0_Pd)
        .other          _Z16compute_d_outputPKdS0_Pd,@"STO_CUDA_ENTRY STV_DEFAULT"
_Z16compute_d_outputPKdS0_Pd:
.text._Z16compute_d_outputPKdS0_Pd:
[----:B------:R-:W-:Y:S01]  /*0000*/  LDC R1, c[0x0][0x37c] ;  /* 0x0000df00ff017b82 */ /* 0x000fe20000000800 */
[----:B------:R-:W0:Y:S02]  /*0010*/  S2R R11, SR_TID.X ;  /* 0x00000000000b7919 */ /* 0x000e240000002100 */
[----:B0-----:R-:W-:-:S13]  /*0020*/  ISETP.GT.U32.AND P0, PT, R11, 0x9, PT ;  /* 0x000000090b00780c */ /* 0x001fda0003f04070 */
[----:B------:R-:W-:Y:S05]  /*0030*/  @P0 EXIT ;  /* 0x000000000000094d */ /* 0x000fea0003800000 */
[----:B------:R-:W0:Y:S01]  /*0040*/  LDC.64 R2, c[0x0][0x380] ;  /* 0x0000e000ff027b82 */ /* 0x000e220000000a00 */
[----:B------:R-:W1:Y:S07]  /*0050*/  LDCU.64 UR4, c[0x0][0x358] ;  /* 0x00006b00ff0477ac */ /* 0x000e6e0008000a00 */
[----:B------:R-:W2:Y:S08]  /*0060*/  LDC.64 R4, c[0x0][0x388] ;  /* 0x0000e200ff047b82 */ /* 0x000eb00000000a00 */
[----:B------:R-:W3:Y:S01]  /*0070*/  LDC.64 R8, c[0x0][0x390] ;  /* 0x0000e400ff087b82 */ /* 0x000ee20000000a00 */
[----:B0-----:R-:W-:-:S06]  /*0080*/  IMAD.WIDE.U32 R2, R11, 0x8, R2 ;  /* 0x000000080b027825 */ /* 0x001fcc00078e0002 */
[----:B-1----:R-:W4:Y:S01]  /*0090*/  LDG.E.64 R2, desc[UR4][R2.64] ;  /* 0x0000000402027981 */ /* 0x002f22000c1e1b00 */
[----:B--2---:R-:W-:-:S06]  /*00a0*/  IMAD.WIDE.U32 R4, R11, 0x8, R4 ;  /* 0x000000080b047825 */ /* 0x004fcc00078e0004 */
[----:B------:R-:W4:Y:S01]  /*00b0*/  LDG.E.64 R4, desc[UR4][R4.64] ;  /* 0x0000000404047981 */ /* 0x000f22000c1e1b00 */
[----:B---3--:R-:W-:Y:S01]  /*00c0*/  IMAD.WIDE.U32 R8, R11, 0x8, R8 ;  /* 0x000000080b087825 */ /* 0x008fe200078e0008 */
[----:B----4-:R-:W-:-:S07]  /*00d0*/  DADD R6, R2, -R4 ;  /* 0x0000000002067229 */ /* 0x010fce0000000804 */
[----:B------:R-:W-:Y:S01]  /*00e0*/  STG.E.64 desc[UR4][R8.64], R6 ;  /* 0x0000000608007986 */ /* 0x000fe2000c101b04 */
[----:B------:R-:W-:Y:S05]  /*00f0*/  EXIT ;  /* 0x000000000000794d */ /* 0x000fea0003800000 */
.L_x_9:
        /* <DEDUP_REMOVED lines=16> */
.L_x_30:


//--------------------- .text._Z17normalize_softmaxPd --------------------------
	.section	.text._Z17normalize_softmaxPd,"ax",@progbits
	.align	128
        .global         _Z17normalize_softmaxPd
        .type           _Z17normalize_softmaxPd,@function
        .size           _Z17normalize_softmaxPd,(.L_x_26 - _Z17normalize_softmaxPd)
        .other          _Z17normalize_softmaxPd,@"STO_CUDA_ENTRY STV_DEFAULT"
_Z17normalize_softmaxPd:
.text._Z17normalize_softmaxPd:
[----:B------:R-:W-:Y:S01]  /*0000*/  LDC R1, c[0x0][0x37c] ;  /* 0x0000df00ff017b82 */ /* 0x000fe20000000800 */
[----:B------:R-:W0:Y:S07]  /*0010*/  S2R R7, SR_TID.X ;  /* 0x0000000000077919 */ /* 0x000e2e0000002100 */
[----:B------:R-:W1:Y:S01]  /*0020*/  LDC.64 R4, c[0x0][0x380] ;  /* 0x0000e000ff047b82 */ /* 0x000e620000000a00 */
[----:B------:R-:W2:Y:S01]  /*0030*/  LDCU.64 UR6, c[0x0][0x358] ;  /* 0x00006b00ff0677ac */ /* 0x000ea20008000a00 */
[C---:B0-----:R-:W-:Y:S01]  /*0040*/  ISETP.GT.U32.AND P0, PT, R7.reuse, 0x9, PT ;  /* 0x000000090700780c */ /* 0x041fe20003f04070 */
[----:B-1----:R-:W-:-:S12]  /*0050*/  IMAD.WIDE.U32 R4, R7, 0x8, R4 ;  /* 0x0000000807047825 */ /* 0x002fd800078e0004 */
[----:B--2---:R-:W2:Y:S01]  /*0060*/  @!P0 LDG.E.64 R2, desc[UR6][R4.64] ;  /* 0x0000000604028981 */ /* 0x004ea2000c1e1b00 */
[----:B------:R-:W0:Y:S01]  /*0070*/  S2UR UR5, SR_CgaCtaId ;  /* 0x00000000000579c3 */ /* 0x000e220000008800 */
[----:B------:R-:W-:Y:S01]  /*0080*/  UMOV UR4, 0x400 ;  /* 0x0000040000047882 */ /* 0x000fe20000000000 */
[----:B------:R-:W-:Y:S01]  /*0090*/  ISETP.NE.AND P1, PT, R7, RZ, PT ;  /* 0x000000ff0700720c */ /* 0x000fe20003f25270 */
[----:B------:R-:W-:Y:S01]  /*00a0*/  BSSY.RECONVERGENT B0, `(.L_x_10) ;  /* 0x0000016000007945 */ /* 0x000fe20003800200 */
[----:B0-----:R-:W-:-:S06]  /*00b0*/  ULEA UR4, UR5, UR4, 0x18 ;  /* 0x0000000405047291 */ /* 0x001fcc000f8ec0ff */
[----:B------:R-:W-:-:S05]  /*00c0*/  LEA R0, R7, UR4, 0x3 ;  /* 0x0000000407007c11 */ /* 0x000fca000f8e18ff */
[----:B--2---:R0:W-:Y:S01]  /*00d0*/  @!P0 STS.64 [R0], R2 ;  /* 0x0000000200008388 */ /* 0x0041e20000000a00 */
[----:B------:R-:W-:Y:S06]  /*00e0*/  BAR.SYNC.DEFER_BLOCKING 0x0 ;  /* 0x0000000000007b1d */ /* 0x000fec0000010000 */
[----:B------:R-:W-:Y:S05]  /*00f0*/  @P1 BRA `(.L_x_11) ;  /* 0x0000000000401947 */ /* 0x000fea0003800000 */
[----:B------:R-:W1:Y:S04]  /*0100*/  LDS.128 R16, [UR4] ;  /* 0x00000004ff107984 */ /* 0x000e680008000c00 */
[----:B------:R-:W2:Y:S04]  /*0110*/  LDS.128 R12, [UR4+0x10] ;  /* 0x00001004ff0c7984 */ /* 0x000ea80008000c00 */
[----:B------:R-:W3:Y:S01]  /*0120*/  LDS.128 R8, [UR4+0x20] ;  /* 0x00002004ff087984 */ /* 0x000ee20008000c00 */
[----:B-1----:R-:W-:-:S08]  /*0130*/  DADD R16, RZ, R16 ;  /* 0x00000000ff107229 */ /* 0x002fd00000000010 */
[----:B0-----:R-:W-:Y:S02]  /*0140*/  DADD R2, R16, R18 ;  /* 0x0000000010027229 */ /* 0x001fe40000000012 */
[----:B------:R-:W0:Y:S06]  /*0150*/  LDS.128 R16, [UR4+0x30] ;  /* 0x00003004ff107984 */ /* 0x000e2c0008000c00 */
[----:B--2---:R-:W-:-:S08]  /*0160*/  DADD R2, R2, R12 ;  /* 0x0000000002027229 */ /* 0x004fd0000000000c */
[----:B------:R-:W-:Y:S01]  /*0170*/  DADD R2, R2, R14 ;  /* 0x0000000002027229 */ /* 0x000fe2000000000e */
[----:B------:R-:W1:Y:S07]  /*0180*/  LDS.128 R12, [UR4+0x40] ;  /* 0x00004004ff0c7984 */ /* 0x000e6e0008000c00 */
[----:B---3--:R-:W-:-:S08]  /*0190*/  DADD R2, R2, R8 ;  /* 0x0000000002027229 */ /* 0x008fd00000000008 */
[----:B------:R-:W-:-:S08]  /*01a0*/  DADD R2, R2, R10 ;  /* 0x0000000002027229 */ /* 0x000fd0000000000a */
[----:B0-----:R-:W-:-:S08]  /*01b0*/  DADD R2, R2, R16 ;  /* 0x0000000002027229 */ /* 0x001fd00000000010 */
[----:B------:R-:W-:-:S08]  /*01c0*/  DADD R2, R2, R18 ;  /* 0x0000000002027229 */ /* 0x000fd00000000012 */
[----:B-1----:R-:W-:-:S08]  /*01d0*/  DADD R2, R2, R12 ;  /* 0x0000000002027229 */ /* 0x002fd0000000000c */
[----:B------:R-:W-:-:S07]  /*01e0*/  DADD R2, R2, R14 ;  /* 0x0000000002027229 */ /* 0x000fce000000000e */
[----:B------:R1:W-:Y:S04]  /*01f0*/  STS.64 [UR4+0x50], R2 ;  /* 0x00005002ff007988 */ /* 0x0003e80008000a04 */
.L_x_11:
[----:B------:R-:W-:Y:S05]  /*0200*/  BSYNC.RECONVERGENT B0 ;  /* 0x0000000000007941 */ /* 0x000fea0003800200 */
.L_x_10:
[----:B------:R-:W-:Y:S06]  /*0210*/  BAR.SYNC.DEFER_BLOCKING 0x0 ;  /* 0x0000000000007b1d */ /* 0x000fec0000010000 */
[----:B------:R-:W-:Y:S05]  /*0220*/  @P0 EXIT ;  /* 0x000000000000094d */ /* 0x000fea0003800000 */
[----:B------:R-:W2:Y:S01]  /*0230*/  LDS.64 R6, [UR4+0x50] ;  /* 0x00005004ff067984 */ /* 0x000ea20008000a00 */
[----:B------:R-:W-:Y:S01]  /*0240*/  UMOV UR4, 0xe2308c3a ;  /* 0xe2308c3a00047882 */ /* 0x000fe20000000000 */
[----:B------:R-:W-:Y:S01]  /*0250*/  UMOV UR5, 0x3e45798e ;  /* 0x3e45798e00057882 */ /* 0x000fe20000000000 */
[----:B01----:R-:W-:Y:S01]  /*0260*/  IMAD.MOV.U32 R2, RZ, RZ, 0x1 ;  /* 0x00000001ff027424 */ /* 0x003fe200078e00ff */
[----:B------:R-:W0:Y:S01]  /*0270*/  LDS.64 R8, [R0] ;  /* 0x0000000000087984 */ /* 0x000e220000000a00 */
[----:B------:R-:W-:Y:S01]  /*0280*/  BSSY.RECONVERGENT B0, `(.L_x_12) ;  /* 0x0000013000007945 */ /* 0x000fe20003800200 */
[----:B--2---:R-:W-:Y:S01]  /*0290*/  DADD R6, R6, UR4 ;  /* 0x0000000406067e29 */ /* 0x004fe20008000000 */
[----:B0-----:R-:W-:-:S05]  /*02a0*/  FSETP.GEU.AND P1, PT, |R9|, 6.5827683646048100446e-37, PT ;  /* 0x036000000900780b */ /* 0x001fca0003f2e200 */
[----:B------:R-:W0:Y:S02]  /*02b0*/  MUFU.RCP64H R3, R7 ;  /* 0x0000000700037308 */ /* 0x000e240000001800 */
[----:B0-----:R-:W-:-:S08]  /*02c0*/  DFMA R10, -R6, R2, 1 ;  /* 0x3ff00000060a742b */ /* 0x001fd00000000102 */
[----:B------:R-:W-:-:S08]  /*02d0*/  DFMA R10, R10, R10, R10 ;  /* 0x0000000a0a0a722b */ /* 0x000fd0000000000a */
[----:B------:R-:W-:-:S08]  /*02e0*/  DFMA R10, R2, R10, R2 ;  /* 0x0000000a020a722b */ /* 0x000fd00000000002 */
[----:B------:R-:W-:-:S08]  /*02f0*/  DFMA R2, -R6, R10, 1 ;  /* 0x3ff000000602742b */ /* 0x000fd0000000010a */
[----:B------:R-:W-:-:S08]  /*0300*/  DFMA R2, R10, R2, R10 ;  /* 0x000000020a02722b */ /* 0x000fd0000000000a */
[----:B------:R-:W-:-:S08]  /*0310*/  DMUL R10, R8, R2 ;  /* 0x00000002080a7228 */ /* 0x000fd00000000000 */
[----:B------:R-:W-:-:S08]  /*0320*/  DFMA R12, -R6, R10, R8 ;  /* 0x0000000a060c722b */ /* 0x000fd00000000108 */
[----:B------:R-:W-:-:S10]  /*0330*/  DFMA R2, R2, R12, R10 ;  /* 0x0000000c0202722b */ /* 0x000fd4000000000a */
[----:B------:R-:W-:-:S05]  /*0340*/  FFMA R10, RZ, R7, R3 ;  /* 0x00000007ff0a7223 */ /* 0x000fca0000000003 */
[----:B------:R-:W-:-:S13]  /*0350*/  FSETP.GT.AND P0, PT, |R10|, 1.469367938527859385e-39, PT ;  /* 0x001000000a00780b */ /* 0x000fda0003f04200 */
[----:B------:R-:W-:Y:S05]  /*0360*/  @P0 BRA P1, `(.L_x_13) ;  /* 0x0000000000100947 */ /* 0x000fea0000800000 */
[----:B------:R-:W-:-:S07]  /*0370*/  MOV R0, 0x390 ;  /* 0x0000039000007802 */ /* 0x000fce0000000f00 */
[----:B------:R-:W-:Y:S05]  /*0380*/  CALL.REL.NOINC `($__internal_0_$__cuda_sm20_div_rn_f64_full) ;  /* 0x0000000000147944 */ /* 0x000fea0003c00000 */
[----:B------:R-:W-:Y:S02]  /*0390*/  IMAD.MOV.U32 R2, RZ, RZ, R12 ;  /* 0x000000ffff027224 */ /* 0x000fe400078e000c */
[----:B------:R-:W-:-:S07]  /*03a0*/  IMAD.MOV.U32 R3, RZ, RZ, R13 ;  /* 0x000000ffff037224 */ /* 0x000fce00078e000d */
.L_x_13:
[----:B------:R-:W-:Y:S05]  /*03b0*/  BSYNC.RECONVERGENT B0 ;  /* 0x0000000000007941 */ /* 0x000fea0003800200 */
.L_x_12:
[----:B------:R-:W-:Y:S01]  /*03c0*/  STG.E.64 desc[UR6][R4.64], R2 ;  /* 0x0000000204007986 */ /* 0x000fe2000c101b06 */
[----:B------:R-:W-:Y:S05]  /*03d0*/  EXIT ;  /* 0x000000000000794d */ /* 0x000fea0003800000 */
        .weak           $__internal_0_$__cuda_sm20_div_rn_f64_full
        .type           $__internal_0_$__cuda_sm20_div_rn_f64_full,@function
        .size           $__internal_0_$__cuda_sm20_div_rn_f64_full,(.L_x_26 - $__internal_0_$__cuda_sm20_div_rn_f64_full)
$__internal_0_$__cuda_sm20_div_rn_f64_full:
[C---:B------:R-:W-:Y:S01]  /*03e0*/  FSETP.GEU.AND P0, PT, |R7|.reuse, 1.469367938527859385e-39, PT ;  /* 0x001000000700780b */ /* 0x040fe20003f0e200 */
[----:B------:R-:W-:Y:S01]  /*03f0*/  IMAD.MOV.U32 R16, RZ, RZ, 0x1 ;  /* 0x00000001ff107424 */ /* 0x000fe200078e00ff */
[----:B------:R-:W-:Y:S01]  /*0400*/  LOP3.LUT R2, R7, 0x800fffff, RZ, 0xc0, !PT ;  /* 0x800fffff07027812 */ /* 0x000fe200078ec0ff */
[----:B------:R-:W-:Y:S01]  /*0410*/  BSSY.RECONVERGENT B1, `(.L_x_14) ;  /* 0x0000055000017945 */ /* 0x000fe20003800200 */
[C---:B------:R-:W-:Y:S02]  /*0420*/  FSETP.GEU.AND P2, PT, |R9|.reuse, 1.469367938527859385e-39, PT ;  /* 0x001000000900780b */ /* 0x040fe40003f4e200 */
[----:B------:R-:W-:Y:S01]  /*0430*/  LOP3.LUT R3, R2, 0x3ff00000, RZ, 0xfc, !PT ;  /* 0x3ff0000002037812 */ /* 0x000fe200078efcff */
[----:B------:R-:W-:Y:S01]  /*0440*/  IMAD.MOV.U32 R2, RZ, RZ, R6 ;  /* 0x000000ffff027224 */ /* 0x000fe200078e0006 */
[----:B------:R-:W-:Y:S02]  /*0450*/  LOP3.LUT R12, R9, 0x7ff00000, RZ, 0xc0, !PT ;  /* 0x7ff00000090c7812 */ /* 0x000fe400078ec0ff */
[----:B------:R-:W-:-:S03]  /*0460*/  LOP3.LUT R15, R7, 0x7ff00000, RZ, 0xc0, !PT ;  /* 0x7ff00000070f7812 */ /* 0x000fc600078ec0ff */
[----:B------:R-:W-:Y:S01]  /*0470*/  @!P0 DMUL R2, R6, 8.98846567431157953865e+307 ;  /* 0x7fe0000006028828 */ /* 0x000fe20000000000 */
[----:B------:R-:W-:-:S03]  /*0480*/  ISETP.GE.U32.AND P1, PT, R12, R15, PT ;  /* 0x0000000f0c00720c */ /* 0x000fc60003f26070 */
[----:B------:R-:W-:Y:S01]  /*0490*/  @!P2 LOP3.LUT R13, R7, 0x7ff00000, RZ, 0xc0, !PT ;  /* 0x7ff00000070da812 */ /* 0x000fe200078ec0ff */
[----:B------:R-:W-:Y:S01]  /*04a0*/  @!P2 IMAD.MOV.U32 R18, RZ, RZ, RZ ;  /* 0x000000ffff12a224 */ /* 0x000fe200078e00ff */
[----:B------:R-:W0:Y:S02]  /*04b0*/  MUFU.RCP64H R17, R3 ;  /* 0x0000000300117308 */ /* 0x000e240000001800 */
[----:B------:R-:W-:Y:S01]  /*04c0*/  @!P2 ISETP.GE.U32.AND P3, PT, R12, R13, PT ;  /* 0x0000000d0c00a20c */ /* 0x000fe20003f66070 */
[----:B------:R-:W-:-:S05]  /*04d0*/  IMAD.MOV.U32 R13, RZ, RZ, 0x1ca00000 ;  /* 0x1ca00000ff0d7424 */ /* 0x000fca00078e00ff */
[----:B------:R-:W-:-:S04]  /*04e0*/  @!P2 SEL R19, R13, 0x63400000, !P3 ;  /* 0x634000000d13a807 */ /* 0x000fc80005800000 */
[----:B------:R-:W-:-:S04]  /*04f0*/  @!P2 LOP3.LUT R19, R19, 0x80000000, R9, 0xf8, !PT ;  /* 0x800000001313a812 */ /* 0x000fc800078ef809 */
[----:B------:R-:W-:Y:S01]  /*0500*/  @!P2 LOP3.LUT R19, R19, 0x100000, RZ, 0xfc, !PT ;  /* 0x001000001313a812 */ /* 0x000fe200078efcff */
[----:B0-----:R-:W-:-:S08]  /*0510*/  DFMA R10, R16, -R2, 1 ;  /* 0x3ff00000100a742b */ /* 0x001fd00000000802 */
[----:B------:R-:W-:-:S08]  /*0520*/  DFMA R10, R10, R10, R10 ;  /* 0x0000000a0a0a722b */ /* 0x000fd0000000000a */
[----:B------:R-:W-:Y:S01]  /*0530*/  DFMA R16, R16, R10, R16 ;  /* 0x0000000a1010722b */ /* 0x000fe20000000010 */
[----:B------:R-:W-:Y:S01]  /*0540*/  SEL R11, R13, 0x63400000, !P1 ;  /* 0x634000000d0b7807 */ /* 0x000fe20004800000 */
[----:B------:R-:W-:-:S03]  /*0550*/  IMAD.MOV.U32 R10, RZ, RZ, R8 ;  /* 0x000000ffff0a7224 */ /* 0x000fc600078e0008 */
[----:B------:R-:W-:-:S03]  /*0560*/  LOP3.LUT R11, R11, 0x800fffff, R9, 0xf8, !PT ;  /* 0x800fffff0b0b7812 */ /* 0x000fc600078ef809 */
[----:B------:R-:W-:-:S03]  /*0570*/  DFMA R20, R16, -R2, 1 ;  /* 0x3ff000001014742b */ /* 0x000fc60000000802 */
[----:B------:R-:W-:-:S05]  /*0580*/  @!P2 DFMA R10, R10, 2, -R18 ;  /* 0x400000000a0aa82b */ /* 0x000fca0000000812 */
[----:B------:R-:W-:Y:S01]  /*0590*/  DFMA R16, R16, R20, R16 ;  /* 0x000000141010722b */ /* 0x000fe20000000010 */
[----:B------:R-:W-:Y:S02]  /*05a0*/  IMAD.MOV.U32 R21, RZ, RZ, R12 ;  /* 0x000000ffff157224 */ /* 0x000fe400078e000c */
[----:B------:R-:W-:Y:S01]  /*05b0*/  IMAD.MOV.U32 R20, RZ, RZ, R15 ;  /* 0x000000ffff147224 */ /* 0x000fe200078e000f */
[----:B------:R-:W-:Y:S02]  /*05c0*/  @!P0 LOP3.LUT R20, R3, 0x7ff00000, RZ, 0xc0, !PT ;  /* 0x7ff0000003148812 */ /* 0x000fe400078ec0ff */
[----:B------:R-:W-:Y:S02]  /*05d0*/  @!P2 LOP3.LUT R21, R11, 0x7ff00000, RZ, 0xc0, !PT ;  /* 0x7ff000000b15a812 */ /* 0x000fe400078ec0ff */
[----:B------:R-:W-:Y:S01]  /*05e0*/  DMUL R18, R16, R10 ;  /* 0x0000000a10127228 */ /* 0x000fe20000000000 */
[----:B------:R-:W-:Y:S02]  /*05f0*/  VIADD R23, R20, 0xffffffff ;  /* 0xffffffff14177836 */ /* 0x000fe40000000000 */
[----:B------:R-:W-:-:S05]  /*0600*/  VIADD R22, R21, 0xffffffff ;  /* 0xffffffff15167836 */ /* 0x000fca0000000000 */
[----:B------:R-:W-:Y:S01]  /*0610*/  DFMA R14, R18, -R2, R10 ;  /* 0x80000002120e722b */ /* 0x000fe2000000000a */
[----:B------:R-:W-:-:S04]  /*0620*/  ISETP.GT.U32.AND P0, PT, R22, 0x7feffffe, PT ;  /* 0x7feffffe1600780c */ /* 0x000fc80003f04070 */
[----:B------:R-:W-:-:S03]  /*0630*/  ISETP.GT.U32.OR P0, PT, R23, 0x7feffffe, P0 ;  /* 0x7feffffe1700780c */ /* 0x000fc60000704470 */
[----:B------:R-:W-:-:S10]  /*0640*/  DFMA R14, R16, R14, R18 ;  /* 0x0000000e100e722b */ /* 0x000fd40000000012 */
[----:B------:R-:W-:Y:S05]  /*0650*/  @P0 BRA `(.L_x_15) ;  /* 0x00000000006c0947 */ /* 0x000fea0003800000 */
[----:B------:R-:W-:-:S04]  /*0660*/  LOP3.LUT R9, R7, 0x7ff00000, RZ, 0xc0, !PT ;  /* 0x7ff0000007097812 */ /* 0x000fc800078ec0ff */
[CC--:B------:R-:W-:Y:S02]  /*0670*/  VIADDMNMX R8, R12.reuse, -R9.reuse, 0xb9600000, !PT ;  /* 0xb96000000c087446 */ /* 0x0c0fe40007800909 */
[----:B------:R-:W-:Y:S02]  /*0680*/  ISETP.GE.U32.AND P0, PT, R12, R9, PT ;  /* 0x000000090c00720c */ /* 0x000fe40003f06070 */
[----:B------:R-:W-:Y:S02]  /*0690*/  VIMNMX R8, PT, PT, R8, 0x46a00000, PT ;  /* 0x46a0000008087848 */ /* 0x000fe40003fe0100 */
[----:B------:R-:W-:-:S05]  /*06a0*/  SEL R13, R13, 0x63400000, !P0 ;  /* 0x634000000d0d7807 */ /* 0x000fca0004000000 */
[----:B------:R-:W-:Y:S02]  /*06b0*/  IMAD.IADD R16, R8, 0x1, -R13 ;  /* 0x0000000108107824 */ /* 0x000fe400078e0a0d */
[----:B------:R-:W-:Y:S02]  /*06c0*/  IMAD.MOV.U32 R8, RZ, RZ, RZ ;  /* 0x000000ffff087224 */ /* 0x000fe400078e00ff */
[----:B------:R-:W-:-:S06]  /*06d0*/  VIADD R9, R16, 0x7fe00000 ;  /* 0x7fe0000010097836 */ /* 0x000fcc0000000000 */
[----:B------:R-:W-:-:S10]  /*06e0*/  DMUL R12, R14, R8 ;  /* 0x000000080e0c7228 */ /* 0x000fd40000000000 */
[----:B------:R-:W-:-:S13]  /*06f0*/  FSETP.GTU.AND P0, PT, |R13|, 1.469367938527859385e-39, PT ;  /* 0x001000000d00780b */ /* 0x000fda0003f0c200 */
[----:B------:R-:W-:Y:S05]  /*0700*/  @P0 BRA `(.L_x_16) ;  /* 0x0000000000940947 */ /* 0x000fea0003800000 */
[----:B------:R-:W-:Y:S01]  /*0710*/  DFMA R2, R14, -R2, R10 ;  /* 0x800000020e02722b */ /* 0x000fe2000000000a */
[----:B------:R-:W-:-:S09]  /*0720*/  IMAD.MOV.U32 R8, RZ, RZ, RZ ;  /* 0x000000ffff087224 */ /* 0x000fd200078e00ff */
[C---:B------:R-:W-:Y:S02]  /*0730*/  FSETP.NEU.AND P0, PT, R3.reuse, RZ, PT ;  /* 0x000000ff0300720b */ /* 0x040fe40003f0d000 */
[----:B------:R-:W-:-:S04]  /*0740*/  LOP3.LUT R7, R3, 0x80000000, R7, 0x48, !PT ;  /* 0x8000000003077812 */ /* 0x000fc800078e4807 */
[----:B------:R-:W-:-:S07]  /*0750*/  LOP3.LUT R9, R7, R9, RZ, 0xfc, !PT ;  /* 0x0000000907097212 */ /* 0x000fce00078efcff */
[----:B------:R-:W-:Y:S05]  /*0760*/  @!P0 BRA `(.L_x_16) ;  /* 0x00000000007c8947 */ /* 0x000fea0003800000 */
[----:B------:R-:W-:Y:S01]  /*0770*/  IMAD.MOV R3, RZ, RZ, -R16 ;  /* 0x000000ffff037224 */ /* 0x000fe200078e0a10 */
[----:B------:R-:W-:Y:S01]  /*0780*/  DMUL.RP R8, R14, R8 ;  /* 0x000000080e087228 */ /* 0x000fe20000008000 */
[----:B------:R-:W-:-:S06]  /*0790*/  IMAD.MOV.U32 R2, RZ, RZ, RZ ;  /* 0x000000ffff027224 */ /* 0x000fcc00078e00ff */
[----:B------:R-:W-:-:S03]  /*07a0*/  DFMA R2, R12, -R2, R14 ;  /* 0x800000020c02722b */ /* 0x000fc6000000000e */
[----:B------:R-:W-:-:S03]  /*07b0*/  LOP3.LUT R7, R9, R7, RZ, 0x3c, !PT ;  /* 0x0000000709077212 */ /* 0x000fc600078e3cff */
[----:B------:R-:W-:-:S04]  /*07c0*/  IADD3 R2, PT, PT, -R16, -0x43300000, RZ ;  /* 0xbcd0000010027810 */ /* 0x000fc80007ffe1ff */
[----:B------:R-:W-:-:S04]  /*07d0*/  FSETP.NEU.AND P0, PT, |R3|, R2, PT ;  /* 0x000000020300720b */ /* 0x000fc80003f0d200 */
[----:B------:R-:W-:Y:S02]  /*07e0*/  FSEL R12, R8, R12, !P0 ;  /* 0x0000000c080c7208 */ /* 0x000fe40004000000 */
[----:B------:R-:W-:Y:S01]  /*07f0*/  FSEL R13, R7, R13, !P0 ;  /* 0x0000000d070d7208 */ /* 0x000fe20004000000 */
[----:B------:R-:W-:Y:S06]  /*0800*/  BRA `(.L_x_16) ;  /* 0x0000000000547947 */ /* 0x000fec0003800000 */
.L_x_15:
[----:B------:R-:W-:-:S14]  /*0810*/  DSETP.NAN.AND P0, PT, R8, R8, PT ;  /* 0x000000080800722a */ /* 0x000fdc0003f08000 */
[----:B------:R-:W-:Y:S05]  /*0820*/  @P0 BRA `(.L_x_17) ;  /* 0x0000000000440947 */ /* 0x000fea0003800000 */
[----:B------:R-:W-:-:S14]  /*0830*/  DSETP.NAN.AND P0, PT, R6, R6, PT ;  /* 0x000000060600722a */ /* 0x000fdc0003f08000 */
[----:B------:R-:W-:Y:S05]  /*0840*/  @P0 BRA `(.L_x_18) ;  /* 0x0000000000300947 */ /* 0x000fea0003800000 */
[----:B------:R-:W-:Y:S01]  /*0850*/  ISETP.NE.AND P0, PT, R21, R20, PT ;  /* 0x000000141500720c */ /* 0x000fe20003f05270 */
[----:B------:R-:W-:Y:S02]  /*0860*/  IMAD.MOV.U32 R12, RZ, RZ, 0x0 ;  /* 0x00000000ff0c7424 */ /* 0x000fe400078e00ff */
[----:B------:R-:W-:-:S10]  /*0870*/  IMAD.MOV.U32 R13, RZ, RZ, -0x80000 ;  /* 0xfff80000ff0d7424 */ /* 0x000fd400078e00ff */
[----:B------:R-:W-:Y:S05]  /*0880*/  @!P0 BRA `(.L_x_16) ;  /* 0x0000000000348947 */ /* 0x000fea0003800000 */
[----:B------:R-:W-:Y:S02]  /*0890*/  ISETP.NE.AND P0, PT, R21, 0x7ff00000, PT ;  /* 0x7ff000001500780c */ /* 0x000fe40003f05270 */
[----:B------:R-:W-:Y:S02]  /*08a0*/  LOP3.LUT R13, R9, 0x80000000, R7, 0x48, !PT ;  /* 0x80000000090d7812 */ /* 0x000fe400078e4807 */
[----:B------:R-:W-:-:S13]  /*08b0*/  ISETP.EQ.OR P0, PT, R20, RZ, !P0 ;  /* 0x000000ff1400720c */ /* 0x000fda0004702670 */
[----:B------:R-:W-:Y:S01]  /*08c0*/  @P0 LOP3.LUT R2, R13, 0x7ff00000, RZ, 0xfc, !PT ;  /* 0x7ff000000d020812 */ /* 0x000fe200078efcff */
[----:B------:R-:W-:Y:S02]  /*08d0*/  @!P0 IMAD.MOV.U32 R12, RZ, RZ, RZ ;  /* 0x000000ffff0c8224 */ /* 0x000fe400078e00ff */
[----:B------:R-:W-:Y:S02]  /*08e0*/  @P0 IMAD.MOV.U32 R12, RZ, RZ, RZ ;  /* 0x000000ffff0c0224 */ /* 0x000fe400078e00ff */
[----:B------:R-:W-:Y:S01]  /*08f0*/  @P0 IMAD.MOV.U32 R13, RZ, RZ, R2 ;  /* 0x000000ffff0d0224 */ /* 0x000fe200078e0002 */
[----:B------:R-:W-:Y:S06]  /*0900*/  BRA `(.L_x_16) ;  /* 0x0000000000147947 */ /* 0x000fec0003800000 */
.L_x_18:
[----:B------:R-:W-:Y:S01]  /*0910*/  LOP3.LUT R13, R7, 0x80000, RZ, 0xfc, !PT ;  /* 0x00080000070d7812 */ /* 0x000fe200078efcff */
[----:B------:R-:W-:Y:S01]  /*0920*/  IMAD.MOV.U32 R12, RZ, RZ, R6 ;  /* 0x000000ffff0c7224 */ /* 0x000fe200078e0006 */
[----:B------:R-:W-:Y:S06]  /*0930*/  BRA `(.L_x_16) ;  /* 0x0000000000087947 */ /* 0x000fec0003800000 */
.L_x_17:
[----:B------:R-:W-:Y:S01]  /*0940*/  LOP3.LUT R13, R9, 0x80000, RZ, 0xfc, !PT ;  /* 0x00080000090d7812 */ /* 0x000fe200078efcff */
[----:B------:R-:W-:-:S07]  /*0950*/  IMAD.MOV.U32 R12, RZ, RZ, R8 ;  /* 0x000000ffff0c7224 */ /* 0x000fce00078e0008 */
.L_x_16:
[----:B------:R-:W-:Y:S05]  /*0960*/  BSYNC.RECONVERGENT B1 ;  /* 0x0000000000017941 */ /* 0x000fea0003800200 */
.L_x_14:
[----:B------:R-:W-:Y:S02]  /*0970*/  IMAD.MOV.U32 R2, RZ, RZ, R0 ;  /* 0x000000ffff027224 */ /* 0x000fe400078e0000 */
[----:B------:R-:W-:-:S04]  /*0980*/  IMAD.MOV.U32 R3, RZ, RZ, 0x0 ;  /* 0x00000000ff037424 */ /* 0x000fc800078e00ff */
[----:B------:R-:W-:Y:S05]  /*0990*/  RET.REL.NODEC R2 `(_Z17normalize_softmaxPd) ;  /* 0xfffffff402987950 */ /* 0x000fea0003c3ffff */
.L_x_19:
        /* <DEDUP_REMOVED lines=14> */
.L_x_26:


//--------------------- .text._Z20compute_output_layerP13NeuralNetworkPKdPd --------------------------
	.section	.text._Z20compute_output_layerP13NeuralNetworkPKdPd,"ax",@progbits
	.align	128
        .global         _Z20compute_output_layerP13NeuralNetworkPKdPd
        .type           _Z20compute_output_layerP13NeuralNetworkPKdPd,@function
        .size           _Z20compute_output_layerP13NeuralNetworkPKdPd,(.L_x_32 - _Z20compute_output_layerP13NeuralNetworkPKdPd)
        .other          _Z20compute_output_layerP13NeuralNetworkPKdPd,@"STO_CUDA_ENTRY STV_DEFAULT"
_Z20compute_output_layerP13NeuralNetworkPKdPd:
.text._Z20compute_output_layerP13NeuralNetworkPKdPd:
[----:B------:R-:W-:Y:S01]  /*0000*/  LDC R1, c[0x0][0x37c] ;  /* 0x0000df00ff017b82 */ /* 0x000fe20000000800 */
[----:B------:R-:W0:Y:S07]  /*0010*/  S2R R0, SR_TID.X ;  /* 0x0000000000007919 */ /* 0x000e2e0000002100 */
[----:B------:R-:W0:Y:S01]  /*0020*/  LDC.64 R2, c[0x0][0x388] ;  /* 0x0000e200ff027b82 */ /* 0x000e220000000a00 */
[----:B------:R-:W1:Y:S01]  /*0030*/  LDCU.64 UR6, c[0x0][0x358] ;  /* 0x00006b00ff0677ac */ /* 0x000e620008000a00 */
[----:B0-----:R-:W-:-:S06]  /*0040*/  IMAD.WIDE.U32 R2, R0, 0x8, R2 ;  /* 0x0000000800027825 */ /* 0x001fcc00078e0002 */
[----:B-1----:R-:W2:Y:S01]  /*0050*/  LDG.E.64 R2, desc[UR6][R2.64] ;  /* 0x0000000602027981 */ /* 0x002ea2000c1e1b00 */
[----:B------:R-:W0:Y:S01]  /*0060*/  S2UR UR5, SR_CgaCtaId ;  /* 0x00000000000579c3 */ /* 0x000e220000008800 */
[----:B------:R-:W-:Y:S01]  /*0070*/  UMOV UR4, 0x400 ;  /* 0x0000040000047882 */ /* 0x000fe20000000000 */
[----:B------:R-:W-:Y:S01]  /*0080*/  ISETP.GT.U32.AND P0, PT, R0, 0x9, PT ;  /* 0x000000090000780c */ /* 0x000fe20003f04070 */
[----:B0-----:R-:W-:-:S06]  /*0090*/  ULEA UR4, UR5, UR4, 0x18 ;  /* 0x0000000405047291 */ /* 0x001fcc000f8ec0ff */
[----:B------:R-:W-:-:S05]  /*00a0*/  LEA R5, R0, UR4, 0x3 ;  /* 0x0000000400057c11 */ /* 0x000fca000f8e18ff */
[----:B--2---:R0:W-:Y:S01]  /*00b0*/  STS.64 [R5], R2 ;  /* 0x0000000205007388 */ /* 0x0041e20000000a00 */
[----:B------:R-:W-:Y:S06]  /*00c0*/  BAR.SYNC.DEFER_BLOCKING 0x0 ;  /* 0x0000000000007b1d */ /* 0x000fec0000010000 */
[----:B------:R-:W-:Y:S05]  /*00d0*/  @P0 EXIT ;  /* 0x000000000000094d */ /* 0x000fea0003800000 */
[----:B------:R-:W0:Y:S02]  /*00e0*/  LDC.64 R6, c[0x0][0x380] ;  /* 0x0000e000ff067b82 */ /* 0x000e240000000a00 */
[----:B0-----:R-:W2:Y:S04]  /*00f0*/  LDG.E.64 R2, desc[UR6][R6.64+0x18] ;  /* 0x0000180606027981 */ /* 0x001ea8000c1e1b00 */
[----:B------:R-:W3:Y:S01]  /*0100*/  LDG.E.64 R4, desc[UR6][R6.64+0x8] ;  /* 0x0000080606047981 */ /* 0x000ee2000c1e1b00 */
[----:B--2---:R-:W-:-:S06]  /*0110*/  IMAD.WIDE.U32 R8, R0, 0x8, R2 ;  /* 0x0000000800087825 */ /* 0x004fcc00078e0002 */
[----:B------:R-:W5:Y:S01]  /*0120*/  LDG.E.64 R8, desc[UR6][R8.64] ;  /* 0x0000000608087981 */ /* 0x000f62000c1e1b00 */
[----:B---3--:R-:W-:-:S04]  /*0130*/  IMAD.WIDE.U32 R4, R0, 0x400, R4 ;  /* 0x0000040000047825 */ /* 0x008fc800078e0004 */
[----:B------:R-:W-:Y:S01]  /*0140*/  IMAD.MOV.U32 R2, RZ, RZ, 0x40 ;  /* 0x00000040ff027424 */ /* 0x000fe200078e00ff */
[----:B------:R-:W-:-:S05]  /*0150*/  IADD3 R4, P0, PT, R4, 0x40, RZ ;  /* 0x0000004004047810 */ /* 0x000fca0007f1e0ff */
[----:B------:R-:W-:-:S08]  /*0160*/  IMAD.X R5, RZ, RZ, R5, P0 ;  /* 0x000000ffff057224 */ /* 0x000fd000000e0605 */
.L_x_20:
[----:B------:R-:W2:Y:S04]  /*0170*/  LDG.E.64 R10, desc[UR6][R4.64+-0x40] ;  /* 0xffffc006040a7981 */ /* 0x000ea8000c1e1b00 */
[----:B------:R-:W3:Y:S04]  /*0180*/  LDG.E.64 R18, desc[UR6][R4.64+-0x38] ;  /* 0xffffc80604127981 */ /* 0x000ee8000c1e1b00 */
[----:B------:R-:W4:Y:S04]  /*0190*/  LDG.E.64 R22, desc[UR6][R4.64+-0x30] ;  /* 0xffffd00604167981 */ /* 0x000f28000c1e1b00 */
[----:B------:R-:W4:Y:S04]  /*01a0*/  LDG.E.64 R20, desc[UR6][R4.64+-0x28] ;  /* 0xffffd80604147981 */ /* 0x000f28000c1e1b00 */
[----:B------:R-:W4:Y:S04]  /*01b0*/  LDG.E.64 R16, desc[UR6][R4.64+-0x20] ;  /* 0xffffe00604107981 */ /* 0x000f28000c1e1b00 */
[----:B------:R-:W4:Y:S04]  /*01c0*/  LDG.E.64 R6, desc[UR6][R4.64+-0x18] ;  /* 0xffffe80604067981 */ /* 0x000f28000c1e1b00 */
[----:B------:R-:W4:Y:S04]  /*01d0*/  LDG.E.64 R24, desc[UR6][R4.64+-0x10] ;  /* 0xfffff00604187981 */ /* 0x000f28000c1e1b00 */
[----:B------:R-:W2:Y:S04]  /*01e0*/  LDS.128 R12, [R2+UR4+-0x40] ;  /* 0xffffc004020c7984 */ /* 0x000ea80008000c00 */
[----:B------:R-:W4:Y:S04]  /*01f0*/  LDG.E.64 R30, desc[UR6][R4.64+-0x8] ;  /* 0xfffff806041e7981 */ /* 0x000f28000c1e1b00 */
[----:B------:R-:W4:Y:S04]  /*0200*/  LDG.E.64 R28, desc[UR6][R4.64] ;  /* 0x00000006041c7981 */ /* 0x000f28000c1e1b00 */
[----:B------:R-:W4:Y:S01]  /*0210*/  LDG.E.64 R26, desc[UR6][R4.64+0x30] ;  /* 0x00003006041a7981 */ /* 0x000f22000c1e1b00 */
[----:B--2--5:R-:W-:-:S03]  /*0220*/  DFMA R12, R10, R12, R8 ;  /* 0x0000000c0a0c722b */ /* 0x024fc60000000008 */
[----:B------:R-:W4:Y:S05]  /*0230*/  LDS.128 R8, [R2+UR4+-0x30] ;  /* 0xffffd00402087984 */ /* 0x000f2a0008000c00 */
[----:B---3--:R-:W-:Y:S01]  /*0240*/  DFMA R12, R18, R14, R12 ;  /* 0x0000000e120c722b */ /* 0x008fe2000000000c */
[----:B------:R-:W2:Y:S07]  /*0250*/  LDG.E.64 R18, desc[UR6][R4.64+0x8] ;  /* 0x0000080604127981 */ /* 0x000eae000c1e1b00 */
[----:B----4-:R-:W-:-:S02]  /*0260*/  DFMA R8, R22, R8, R12 ;  /* 0x000000081608722b */ /* 0x010fc4000000000c */
[----:B------:R-:W0:Y:S04]  /*0270*/  LDS.128 R12, [R2+UR4+-0x20] ;  /* 0xffffe004020c7984 */ /* 0x000e280008000c00 */
[----:B------:R-:W3:Y:S02]  /*0280*/  LDG.E.64 R22, desc[UR6][R4.64+0x18] ;  /* 0x0000180604167981 */ /* 0x000ee4000c1e1b00 */
[----:B------:R-:W-:Y:S02]  /*0290*/  DFMA R8, R20, R10, R8 ;  /* 0x0000000a1408722b */ /* 0x000fe40000000008 */
[----:B------:R-:W4:Y:S06]  /*02a0*/  LDG.E.64 R20, desc[UR6][R4.64+0x28] ;  /* 0x0000280604147981 */ /* 0x000f2c000c1e1b00 */
[----:B0-----:R-:W-:Y:S01]  /*02b0*/  DFMA R12, R16, R12, R8 ;  /* 0x0000000c100c722b */ /* 0x001fe20000000008 */
[----:B------:R-:W3:Y:S04]  /*02c0*/  LDG.E.64 R16, desc[UR6][R4.64+0x10] ;  /* 0x0000100604107981 */ /* 0x000ee8000c1e1b00 */
[----:B------:R-:W0:Y:S03]  /*02d0*/  LDS.128 R8, [R2+UR4+-0x10] ;  /* 0xfffff00402087984 */ /* 0x000e260008000c00 */
[----:B------:R-:W-:Y:S01]  /*02e0*/  DFMA R12, R6, R14, R12 ;  /* 0x0000000e060c722b */ /* 0x000fe2000000000c */
[----:B------:R-:W4:Y:S07]  /*02f0*/  LDG.E.64 R6, desc[UR6][R4.64+0x20] ;  /* 0x0000200604067981 */ /* 0x000f2e000c1e1b00 */
[----:B0-----:R-:W-:Y:S01]  /*0300*/  DFMA R8, R24, R8, R12 ;  /* 0x000000081808722b */ /* 0x001fe2000000000c */
[----:B------:R0:W4:Y:S04]  /*0310*/  LDG.E.64 R24, desc[UR6][R4.64+0x38] ;  /* 0x0000380604187981 */ /* 0x000128000c1e1b00 */
[----:B------:R-:W1:Y:S03]  /*0320*/  LDS.128 R12, [R2+UR4] ;  /* 0x00000004020c7984 */ /* 0x000e660008000c00 */
[----:B------:R-:W-:-:S08]  /*0330*/  DFMA R8, R30, R10, R8 ;  /* 0x0000000a1e08722b */ /* 0x000fd00000000008 */
[----:B-1----:R-:W-:Y:S02]  /*0340*/  DFMA R12, R28, R12, R8 ;  /* 0x0000000c1c0c722b */ /* 0x002fe40000000008 */
[----:B------:R-:W3:Y:S01]  /*0350*/  LDS.128 R8, [R2+UR4+0x10] ;  /* 0x0000100402087984 */ /* 0x000ee20008000c00 */
[----:B0-----:R-:W-:-:S04]  /*0360*/  IADD3 R4, P1, PT, R4, 0x80, RZ ;  /* 0x0000008004047810 */ /* 0x001fc80007f3e0ff */
[----:B------:R-:W-:Y:S01]  /*0370*/  IADD3.X R5, PT, PT, RZ, R5, RZ, P1, !PT ;  /* 0x00000005ff057210 */ /* 0x000fe20000ffe4ff */
[----:B--2---:R-:W-:Y:S02]  /*0380*/  DFMA R18, R18, R14, R12 ;  /* 0x0000000e1212722b */ /* 0x004fe4000000000c */
[----:B------:R-:W4:Y:S06]  /*0390*/  LDS.128 R12, [R2+UR4+0x20] ;  /* 0x00002004020c7984 */ /* 0x000f2c0008000c00 */
[----:B---3--:R-:W-:Y:S02]  /*03a0*/  DFMA R8, R16, R8, R18 ;  /* 0x000000081008722b */ /* 0x008fe40000000012 */
[----:B------:R0:W1:Y:S06]  /*03b0*/  LDS.128 R16, [R2+UR4+0x30] ;  /* 0x0000300402107984 */ /* 0x00006c0008000c00 */
[----:B------:R-:W-:Y:S01]  /*03c0*/  DFMA R8, R22, R10, R8 ;  /* 0x0000000a1608722b */ /* 0x000fe20000000008 */
[----:B0-----:R-:W-:-:S07]  /*03d0*/  VIADD R2, R2, 0x80 ;  /* 0x0000008002027836 */ /* 0x001fce0000000000 */
[----:B----4-:R-:W-:Y:S01]  /*03e0*/  DFMA R6, R6, R12, R8 ;  /* 0x0000000c0606722b */ /* 0x010fe20000000008 */
[----:B------:R-:W-:-:S07]  /*03f0*/  ISETP.NE.AND P0, PT, R2, 0x440, PT ;  /* 0x000004400200780c */ /* 0x000fce0003f05270 */
[----:B------:R-:W-:-:S08]  /*0400*/  DFMA R6, R20, R14, R6 ;  /* 0x0000000e1406722b */ /* 0x000fd00000000006 */
[----:B-1----:R-:W-:-:S08]  /*0410*/  DFMA R6, R26, R16, R6 ;  /* 0x000000101a06722b */ /* 0x002fd00000000006 */
[----:B------:R-:W-:Y:S01]  /*0420*/  DFMA R8, R24, R18, R6 ;  /* 0x000000121808722b */ /* 0x000fe20000000006 */
[----:B------:R-:W-:Y:S10]  /*0430*/  @P0 BRA `(.L_x_20) ;  /* 0xfffffffc004c0947 */ /* 0x000ff4000383ffff */
[----:B------:R-:W-:Y:S01]  /*0440*/  IMAD.MOV.U32 R2, RZ, RZ, 0x652b82fe ;  /* 0x652b82feff027424 */ /* 0x000fe200078e00ff */
[----:B------:R-:W-:Y:S01]  /*0450*/  UMOV UR4, 0xfefa39ef ;  /* 0xfefa39ef00047882 */ /* 0x000fe20000000000 */
[----:B------:R-:W-:Y:S01]  /*0460*/  IMAD.MOV.U32 R3, RZ, RZ, 0x3ff71547 ;  /* 0x3ff71547ff037424 */ /* 0x000fe200078e00ff */
[----:B------:R-:W-:Y:S01]  /*0470*/  UMOV UR5, 0x3fe62e42 ;  /* 0x3fe62e4200057882 */ /* 0x000fe20000000000 */
[----:B------:R-:W0:Y:S01]  /*0480*/  LDC.64 R10, c[0x0][0x390] ;  /* 0x0000e400ff0a7b82 */ /* 0x000e220000000a00 */
[----:B------:R-:W-:Y:S01]  /*0490*/  FSETP.GEU.AND P0, PT, |R9|, 4.1917929649353027344, PT ;  /* 0x4086232b0900780b */ /* 0x000fe20003f0e200 */
[----:B------:R-:W-:Y:S02]  /*04a0*/  BSSY.RECONVERGENT B0, `(.L_x_21) ;  /* 0x0000037000007945 */ /* 0x000fe40003800200 */
[----:B------:R-:W-:-:S08]  /*04b0*/  DFMA R2, R8, R2, 6.75539944105574400000e+15 ;  /* 0x433800000802742b */ /* 0x000fd00000000002 */
[----:B------:R-:W-:-:S08]  /*04c0*/  DADD R4, R2, -6.75539944105574400000e+15 ;  /* 0xc338000002047429 */ /* 0x000fd00000000000 */
[----:B------:R-:W-:Y:S01]  /*04d0*/  DFMA R6, R4, -UR4, R8 ;  /* 0x8000000404067c2b */ /* 0x000fe20008000008 */
[----:B------:R-:W-:Y:S01]  /*04e0*/  UMOV UR4, 0x3b39803f ;  /* 0x3b39803f00047882 */ /* 0x000fe20000000000 */
[----:B------:R-:W-:Y:S01]  /*04f0*/  UMOV UR5, 0x3c7abc9e ;  /* 0x3c7abc9e00057882 */ /* 0x000fe20000000000 */
[----:B0-----:R-:W-:-:S05]  /*0500*/  IMAD.WIDE.U32 R10, R0, 0x8, R10 ;  /* 0x00000008000a7825 */ /* 0x001fca00078e000a */
[----:B------:R-:W-:Y:S01]  /*0510*/  DFMA R4, R4, -UR4, R6 ;  /* 0x8000000404047c2b */ /* 0x000fe20008000006 */
[----:B------:R-:W-:Y:S01]  /*0520*/  UMOV UR4, 0x69ce2bdf ;  /* 0x69ce2bdf00047882 */ /* 0x000fe20000000000 */
[----:B------:R-:W-:Y:S01]  /*0530*/  MOV R6, 0xfca213ea ;  /* 0xfca213ea00067802 */ /* 0x000fe20000000f00 */
[----:B------:R-:W-:Y:S01]  /*0540*/  IMAD.MOV.U32 R7, RZ, RZ, 0x3e928af3 ;  /* 0x3e928af3ff077424 */ /* 0x000fe200078e00ff */
[----:B------:R-:W-:-:S05]  /*0550*/  UMOV UR5, 0x3e5ade15 ;  /* 0x3e5ade1500057882 */ /* 0x000fca0000000000 */
[----:B------:R-:W-:Y:S01]  /*0560*/  DFMA R6, R4, UR4, R6 ;  /* 0x0000000404067c2b */ /* 0x000fe20008000006 */
[----:B------:R-:W-:Y:S01]  /*0570*/  UMOV UR4, 0x62401315 ;  /* 0x6240131500047882 */ /* 0x000fe20000000000 */
[----:B------:R-:W-:-:S06]  /*0580*/  UMOV UR5, 0x3ec71dee ;  /* 0x3ec71dee00057882 */ /* 0x000fcc0000000000 */
[----:B------:R-:W-:Y:S01]  /*0590*/  DFMA R6, R4, R6, UR4 ;  /* 0x0000000404067e2b */ /* 0x000fe20008000006 */
        /* <DEDUP_REMOVED lines=20> */
[----:B------:R-:W-:-:S08]  /*06e0*/  DFMA R6, R4, R6, UR4 ;  /* 0x0000000404067e2b */ /* 0x000fd00008000006 */
[----:B------:R-:W-:-:S08]  /*06f0*/  DFMA R6, R4, R6, 1 ;  /* 0x3ff000000406742b */ /* 0x000fd00000000006 */
[----:B------:R-:W-:-:S10]  /*0700*/  DFMA R6, R4, R6, 1 ;  /* 0x3ff000000406742b */ /* 0x000fd40000000006 */
[----:B------:R-:W-:Y:S01]  /*0710*/  IMAD R5, R2, 0x100000, R7 ;  /* 0x0010000002057824 */ /* 0x000fe200078e0207 */
[----:B------:R-:W-:Y:S01]  /*0720*/  MOV R4, R6 ;  /* 0x0000000600047202 */ /* 0x000fe20000000f00 */
[----:B------:R-:W-:Y:S06]  /*0730*/  @!P0 BRA `(.L_x_22) ;  /* 0x0000000000348947 */ /* 0x000fec0003800000 */
[----:B------:R-:W-:Y:S01]  /*0740*/  FSETP.GEU.AND P1, PT, |R9|, 4.2275390625, PT ;  /* 0x408748000900780b */ /* 0x000fe20003f2e200 */
[C---:B------:R-:W-:Y:S02]  /*0750*/  DADD R4, R8.reuse, +INF ;  /* 0x7ff0000008047429 */ /* 0x040fe40000000000 */
[----:B------:R-:W-:-:S08]  /*0760*/  DSETP.GEU.AND P0, PT, R8, RZ, PT ;  /* 0x000000ff0800722a */ /* 0x000fd00003f0e000 */
[----:B------:R-:W-:Y:S02]  /*0770*/  FSEL R4, R4, RZ, P0 ;  /* 0x000000ff04047208 */ /* 0x000fe40000000000 */
[----:B------:R-:W-:Y:S02]  /*0780*/  @!P1 LEA.HI R0, R2, R2, RZ, 0x1 ;  /* 0x0000000202009211 */ /* 0x000fe400078f08ff */
[----:B------:R-:W-:Y:S02]  /*0790*/  FSEL R5, R5, RZ, P0 ;  /* 0x000000ff05057208 */ /* 0x000fe40000000000 */
[----:B------:R-:W-:-:S05]  /*07a0*/  @!P1 SHF.R.S32.HI R3, RZ, 0x1, R0 ;  /* 0x00000001ff039819 */ /* 0x000fca0000011400 */
[----:B------:R-:W-:Y:S02]  /*07b0*/  @!P1 IMAD.IADD R2, R2, 0x1, -R3 ;  /* 0x0000000102029824 */ /* 0x000fe400078e0a03 */
[----:B------:R-:W-:-:S03]  /*07c0*/  @!P1 IMAD R3, R3, 0x100000, R7 ;  /* 0x0010000003039824 */ /* 0x000fc600078e0207 */
[----:B------:R-:W-:Y:S02]  /*07d0*/  @!P1 LEA R7, R2, 0x3ff00000, 0x14 ;  /* 0x3ff0000002079811 */ /* 0x000fe400078ea0ff */
[----:B------:R-:W-:Y:S01]  /*07e0*/  @!P1 MOV R2, R6 ;  /* 0x0000000600029202 */ /* 0x000fe20000000f00 */
[----:B------:R-:W-:-:S06]  /*07f0*/  @!P1 IMAD.MOV.U32 R6, RZ, RZ, RZ ;  /* 0x000000ffff069224 */ /* 0x000fcc00078e00ff */
[----:B------:R-:W-:-:S11]  /*0800*/  @!P1 DMUL R4, R2, R6 ;  /* 0x0000000602049228 */ /* 0x000fd60000000000 */
.L_x_22:
[----:B------:R-:W-:Y:S05]  /*0810*/  BSYNC.RECONVERGENT B0 ;  /* 0x0000000000007941 */ /* 0x000fea0003800200 */
.L_x_21:
[----:B------:R-:W-:Y:S01]  /*0820*/  STG.E.64 desc[UR6][R10.64], R4 ;  /* 0x000000040a007986 */ /* 0x000fe2000c101b06 */
[----:B------:R-:W-:Y:S05]  /*0830*/  EXIT ;  /* 0x000000000000794d */ /* 0x000fea0003800000 */
.L_x_23:
        /* <DEDUP_REMOVED lines=12> */
.L_x_32:


//--------------------- .text._Z20compute_hidden_layerP13NeuralNetworkPKdPd --------------------------
	.section	.text._Z20compute_hidden_layerP13NeuralNetworkPKdPd,"ax",@progbits
	.align	128
        .global         _Z20compute_hidden_layerP13NeuralNetworkPKdPd
        .type           _Z20compute_hidden_layerP13NeuralNetworkPKdPd,@function
        .size           _Z20compute_hidden_layerP13NeuralNetworkPKdPd,(.L_x_33 - _Z20compute_hidden_layerP13NeuralNetworkPKdPd)
        .other          _Z20compute_hidden_layerP13NeuralNetworkPKdPd,@"STO_CUDA_ENTRY STV_DEFAULT"
_Z20compute_hidden_layerP13NeuralNetworkPKdPd:
.text._Z20compute_hidden_layerP13NeuralNetworkPKdPd:
        /* <DEDUP_REMOVED lines=23> */
.L_x_24:
        /* <DEDUP_REMOVED lines=31> */
[----:B0-----:R-:W-:-:S05]  /*0360*/  IADD3 R4, P1, PT, R4, 0x80, RZ ;  /* 0x0000008004047810 */ /* 0x001fca0007f3e0ff */
[----:B------:R-:W-:Y:S01]  /*0370*/  IMAD.X R5, RZ, RZ, R5, P1 ;  /* 0x000000ffff057224 */ /* 0x000fe200008e0605 */
[----:B--2---:R-:W-:Y:S01]  /*0380*/  DFMA R18, R18, R14, R12 ;  /* 0x0000000e1212722b */ /* 0x004fe2000000000c */
[----:B------:R-:W4:Y:S07]  /*0390*/  LDS.128 R12, [R2+UR4+0x20] ;  /* 0x00002004020c7984 */ /* 0x000f2e0008000c00 */
[----:B---3--:R-:W-:Y:S02]  /*03a0*/  DFMA R8, R16, R8, R18 ;  /* 0x000000081008722b */ /* 0x008fe40000000012 */
[----:B------:R0:W1:Y:S06]  /*03b0*/  LDS.128 R16, [R2+UR4+0x30] ;  /* 0x0000300402107984 */ /* 0x00006c0008000c00 */
[----:B------:R-:W-:-:S08]  /*03c0*/  DFMA R8, R22, R10, R8 ;  /* 0x0000000a1608722b */ /* 0x000fd00000000008 */
[----:B----4-:R-:W-:Y:S01]  /*03d0*/  DFMA R6, R6, R12, R8 ;  /* 0x0000000c0606722b */ /* 0x010fe20000000008 */
[----:B0-----:R-:W-:-:S04]  /*03e0*/  IADD3 R2, PT, PT, R2, 0x80, RZ ;  /* 0x0000008002027810 */ /* 0x001fc80007ffe0ff */
[----:B------:R-:W-:-:S03]  /*03f0*/  ISETP.NE.AND P0, PT, R2, 0x18c0, PT ;  /* 0x000018c00200780c */ /* 0x000fc60003f05270 */
[----:B------:R-:W-:-:S08]  /*0400*/  DFMA R6, R20, R14, R6 ;  /* 0x0000000e1406722b */ /* 0x000fd00000000006 */
[----:B-1----:R-:W-:-:S08]  /*0410*/  DFMA R6, R26, R16, R6 ;  /* 0x000000101a06722b */ /* 0x002fd00000000006 */
[----:B------:R-:W-:Y:S01]  /*0420*/  DFMA R8, R24, R18, R6 ;  /* 0x000000121808722b */ /* 0x000fe20000000006 */
[----:B------:R-:W-:Y:S10]  /*0430*/  @P0 BRA `(.L_x_24) ;  /* 0xfffffffc004c0947 */ /* 0x000ff4000383ffff */
[----:B------:R-:W0:Y:S01]  /*0440*/  LDC.64 R4, c[0x0][0x390] ;  /* 0x0000e400ff047b82 */ /* 0x000e220000000a00 */
[----:B------:R-:W-:Y:S01]  /*0450*/  DSETP.MAX.AND P0, P1, RZ, R8, PT ;  /* 0x00000008ff00722a */ /* 0x000fe2000390f000 */
[----:B------:R-:W-:Y:S01]  /*0460*/  IMAD.MOV.U32 R2, RZ, RZ, RZ ;  /* 0x000000ffff027224 */ /* 0x000fe200078e00ff */
[----:B------:R-:W-:-:S04]  /*0470*/  MOV R3, R9 ;  /* 0x0000000900037202 */ /* 0x000fc80000000f00 */
[C---:B------:R-:W-:Y:S02]  /*0480*/  FSEL R7, R2.reuse, R3, P0 ;  /* 0x0000000302077208 */ /* 0x040fe40000000000 */
[----:B------:R-:W-:-:S06]  /*0490*/  SEL R2, R2, R8, P0 ;  /* 0x0000000802027207 */ /* 0x000fcc0000000000 */
[----:B------:R-:W-:-:S04]  /*04a0*/  @P1 LOP3.LUT R7, R3, 0x80000, RZ, 0xfc, !PT ;  /* 0x0008000003071812 */ /* 0x000fc800078efcff */
[----:B------:R-:W-:Y:S01]  /*04b0*/  MOV R3, R7 ;  /* 0x0000000700037202 */ /* 0x000fe20000000f00 */
[----:B0-----:R-:W-:-:S05]  /*04c0*/  IMAD.WIDE.U32 R4, R0, 0x8, R4 ;  /* 0x0000000800047825 */ /* 0x001fca00078e0004 */
[----:B------:R-:W-:Y:S01]  /*04d0*/  STG.E.64 desc[UR6][R4.64], R2 ;  /* 0x0000000204007986 */ /* 0x000fe2000c101b06 */
[----:B------:R-:W-:Y:S05]  /*04e0*/  EXIT ;  /* 0x000000000000794d */ /* 0x000fea0003800000 */
.L_x_25:
        /* <DEDUP_REMOVED lines=9> */
.L_x_33:


//--------------------- .nv.shared.reserved.0     --------------------------
	.section	.nv.shared.reserved.0,"aw",@nobits
	.weak		__nv_reservedSMEM_offset_0_alias
	.size		__nv_reservedSMEM_offset_0_alias, 0, 64
	.other		__nv_reservedSMEM_offset_0_alias,@"STO_CUDA_RESERVED_SHARED STV_DEFAULT"
__nv_reservedSMEM_offset_0_alias:
	.zero		0
	.zero		64


//--------------------- .nv.shared._Z16compute_d_hiddenP13NeuralNetworkPKdS2_Pd --------------------------
	.section	.nv.shared._Z16compute_d_hiddenP13NeuralNetworkPKdS2_Pd,"aw",@nobits
	.sectionflags	@""
	.align	8
.nv.shared._Z16compute_d_hiddenP13NeuralNetworkPKdS2_Pd:
	.zero		1104


//--------------------- .nv.shared._Z17normalize_softmaxPd --------------------------
	.section	.nv.shared._Z17normalize_softmaxPd,"aw",@nobits
	.sectionflags	@""
	.align	8
.nv.shared._Z17normalize_softmaxPd:
	.zero		1112


//--------------------- .nv.shared._Z20compute_output_layerP13NeuralNetworkPKdPd --------------------------
	.section	.nv.shared._Z20compute_output_layerP13NeuralNetworkPKdPd,"aw",@nobits
	.sectionflags	@""
	.align	8
.nv.shared._Z20compute_output_layerP13NeuralNetworkPKdPd:
	.zero		2048


//--------------------- .nv.shared._Z20compute_hidden_layerP13NeuralNetworkPKdPd --------------------------
	.section	.nv.shared._Z20compute_hidden_layerP13NeuralNetworkPKdPd,"aw",@nobits
	.sectionflags	@""
	.align	8
.nv.shared._Z20compute_hidden_layerP13NeuralNetworkPKdPd:
	.zero		7296


//--------------------- .nv.constant0._Z21update_hidden_weightsP13NeuralNetworkPKdS2_ --------------------------
	.section	.nv.constant0._Z21update_hidden_weightsP13NeuralNetworkPKdS2_,"a",@progbits
	.sectionflags	@""
	.align	4
.nv.constant0._Z21update_hidden_weightsP13NeuralNetworkPKdS2_:
	.zero		920


//--------------------- .nv.constant0._Z21update_output_weightsP13NeuralNetworkPKdS2_ --------------------------
	.section	.nv.constant0._Z21update_output_weightsP13NeuralNetworkPKdS2_,"a",@progbits
	.sectionflags	@""
	.align	4
.nv.constant0._Z21update_output_weightsP13NeuralNetworkPKdS2_:
	.zero		920


//--------------------- .nv.constant0._Z16compute_d_hiddenP13NeuralNetworkPKdS2_Pd --------------------------
	.section	.nv.constant0._Z16compute_d_hiddenP13NeuralNetworkPKdS2_Pd,"a",@progbits
	.sectionflags	@""
	.align	4
.nv.constant0._Z16compute_d_hiddenP13NeuralNetworkPKdS2_Pd:
	.zero		928


//--------------------- .nv.constant0._Z16compute_d_outputPKdS0_Pd --------------------------
	.section	.nv.constant0._Z16compute_d_outputPKdS0_Pd,"a",@progbits
	.sectionflags	@""
	.align	4
.nv.constant0._Z16compute_d_outputPKdS0_Pd:
	.zero		920


//--------------------- .nv.constant0._Z17normalize_softmaxPd --------------------------
	.section	.nv.constant0._Z17normalize_softmaxPd,"a",@progbits
	.sectionflags	@""
	.align	4
.nv.constant0._Z17normalize_softmaxPd:
	.zero		904


//--------------------- .nv.constant0._Z20compute_output_layerP13NeuralNetworkPKdPd --------------------------
	.section	.nv.constant0._Z20compute_output_layerP13NeuralNetworkPKdPd,"a",@progbits
	.sectionflags	@""
	.align	4
.nv.constant0._Z20compute_output_layerP13NeuralNetworkPKdPd:
	.zero		920


//--------------------- .nv.constant0._Z20compute_hidden_layerP13NeuralNetworkPKdPd --------------------------
	.section	.nv.constant0._Z20compute_hidden_layerP13NeuralNetworkPKdPd,"a",@progbits
	.sectionflags	@""
	.align	4
.nv.constant0._Z20compute_hidden_layerP13NeuralNetworkPKdPd:
	.zero		920


//--------------------- SYMBOLS --------------------------

	.type		.nv.reservedSmem.offset0,@object
	.size		.nv.reservedSmem.offset0,0x4
	.type		.nv.reservedSmem.cap,@object
	.size		.nv.reservedSmem.cap,0x4
